//
// Generated by NVIDIA NVVM Compiler
//
// Compiler Build ID: CL-36424714
// Cuda compilation tools, release 13.0, V13.0.88
// Based on NVVM 20.0.0
//

.version 9.0
.target sm_100
.address_size 64

	// .globl	_Z11matrixAdd_CPKfS0_iPf

.visible .entry _Z11matrixAdd_CPKfS0_iPf(
	.param .u64 .ptr .align 1 _Z11matrixAdd_CPKfS0_iPf_param_0,
	.param .u64 .ptr .align 1 _Z11matrixAdd_CPKfS0_iPf_param_1,
	.param .u32 _Z11matrixAdd_CPKfS0_iPf_param_2,
	.param .u64 .ptr .align 1 _Z11matrixAdd_CPKfS0_iPf_param_3
)
{
	.reg .pred 	%p<12>;
	.reg .b32 	%r<37>;
	.reg .b32 	%f<88>;
	.reg .b64 	%rd<26>;

	ld.param.u64 	%rd7, [_Z11matrixAdd_CPKfS0_iPf_param_0];
	ld.param.u64 	%rd8, [_Z11matrixAdd_CPKfS0_iPf_param_1];
	ld.param.u32 	%r23, [_Z11matrixAdd_CPKfS0_iPf_param_2];
	ld.param.u64 	%rd9, [_Z11matrixAdd_CPKfS0_iPf_param_3];
	cvta.to.global.u64 	%rd1, %rd9;
	cvta.to.global.u64 	%rd2, %rd8;
	cvta.to.global.u64 	%rd3, %rd7;
	mov.u32 	%r24, %ctaid.x;
	mov.u32 	%r25, %ntid.x;
	mov.u32 	%r26, %tid.x;
	mad.lo.s32 	%r1, %r24, %r25, %r26;
	setp.ge.s32 	%p1, %r1, %r23;
	setp.lt.s32 	%p2, %r23, 1;
	or.pred  	%p3, %p1, %p2;
	@%p3 bra 	$L__BB0_13;
	mul.lo.s32 	%r2, %r23, %r1;
	and.b32  	%r3, %r23, 15;
	setp.lt.u32 	%p4, %r23, 16;
	mov.b32 	%r33, 0;
	@%p4 bra 	$L__BB0_4;
	and.b32  	%r33, %r23, 2147483632;
	neg.s32 	%r31, %r33;
	add.s64 	%rd4, %rd3, 32;
	add.s64 	%rd5, %rd2, 32;
	add.s64 	%rd6, %rd1, 32;
	mov.u32 	%r30, %r2;
$L__BB0_3:
	.pragma "nounroll";
	mul.wide.s32 	%rd10, %r30, 4;
	add.s64 	%rd11, %rd4, %rd10;
	add.s64 	%rd12, %rd5, %rd10;
	add.s64 	%rd13, %rd6, %rd10;
	ld.global.f32 	%f1, [%rd11+-32];
	ld.global.f32 	%f2, [%rd12+-32];
	add.f32 	%f3, %f1, %f2;
	st.global.f32 	[%rd13+-32], %f3;
	ld.global.f32 	%f4, [%rd11+-28];
	ld.global.f32 	%f5, [%rd12+-28];
	add.f32 	%f6, %f4, %f5;
	st.global.f32 	[%rd13+-28], %f6;
	ld.global.f32 	%f7, [%rd11+-24];
	ld.global.f32 	%f8, [%rd12+-24];
	add.f32 	%f9, %f7, %f8;
	st.global.f32 	[%rd13+-24], %f9;
	ld.global.f32 	%f10, [%rd11+-20];
	ld.global.f32 	%f11, [%rd12+-20];
	add.f32 	%f12, %f10, %f11;
	st.global.f32 	[%rd13+-20], %f12;
	ld.global.f32 	%f13, [%rd11+-16];
	ld.global.f32 	%f14, [%rd12+-16];
	add.f32 	%f15, %f13, %f14;
	st.global.f32 	[%rd13+-16], %f15;
	ld.global.f32 	%f16, [%rd11+-12];
	ld.global.f32 	%f17, [%rd12+-12];
	add.f32 	%f18, %f16, %f17;
	st.global.f32 	[%rd13+-12], %f18;
	ld.global.f32 	%f19, [%rd11+-8];
	ld.global.f32 	%f20, [%rd12+-8];
	add.f32 	%f21, %f19, %f20;
	st.global.f32 	[%rd13+-8], %f21;
	ld.global.f32 	%f22, [%rd11+-4];
	ld.global.f32 	%f23, [%rd12+-4];
	add.f32 	%f24, %f22, %f23;
	st.global.f32 	[%rd13+-4], %f24;
	ld.global.f32 	%f25, [%rd11];
	ld.global.f32 	%f26, [%rd12];
	add.f32 	%f27, %f25, %f26;
	st.global.f32 	[%rd13], %f27;
	ld.global.f32 	%f28, [%rd11+4];
	ld.global.f32 	%f29, [%rd12+4];
	add.f32 	%f30, %f28, %f29;
	st.global.f32 	[%rd13+4], %f30;
	ld.global.f32 	%f31, [%rd11+8];
	ld.global.f32 	%f32, [%rd12+8];
	add.f32 	%f33, %f31, %f32;
	st.global.f32 	[%rd13+8], %f33;
	ld.global.f32 	%f34, [%rd11+12];
	ld.global.f32 	%f35, [%rd12+12];
	add.f32 	%f36, %f34, %f35;
	st.global.f32 	[%rd13+12], %f36;
	ld.global.f32 	%f37, [%rd11+16];
	ld.global.f32 	%f38, [%rd12+16];
	add.f32 	%f39, %f37, %f38;
	st.global.f32 	[%rd13+16], %f39;
	ld.global.f32 	%f40, [%rd11+20];
	ld.global.f32 	%f41, [%rd12+20];
	add.f32 	%f42, %f40, %f41;
	st.global.f32 	[%rd13+20], %f42;
	ld.global.f32 	%f43, [%rd11+24];
	ld.global.f32 	%f44, [%rd12+24];
	add.f32 	%f45, %f43, %f44;
	st.global.f32 	[%rd13+24], %f45;
	ld.global.f32 	%f46, [%rd11+28];
	ld.global.f32 	%f47, [%rd12+28];
	add.f32 	%f48, %f46, %f47;
	st.global.f32 	[%rd13+28], %f48;
	add.s32 	%r31, %r31, 16;
	add.s32 	%r30, %r30, 16;
	setp.ne.s32 	%p5, %r31, 0;
	@%p5 bra 	$L__BB0_3;
$L__BB0_4:
	setp.eq.s32 	%p6, %r3, 0;
	@%p6 bra 	$L__BB0_13;
	and.b32  	%r11, %r23, 7;
	setp.lt.u32 	%p7, %r3, 8;
	@%p7 bra 	$L__BB0_7;
	add.s32 	%r28, %r33, %r2;
	mul.wide.s32 	%rd14, %r28, 4;
	add.s64 	%rd15, %rd3, %rd14;
	ld.global.f32 	%f49, [%rd15];
	add.s64 	%rd16, %rd2, %rd14;
	ld.global.f32 	%f50, [%rd16];
	add.f32 	%f51, %f49, %f50;
	add.s64 	%rd17, %rd1, %rd14;
	st.global.f32 	[%rd17], %f51;
	ld.global.f32 	%f52, [%rd15+4];
	ld.global.f32 	%f53, [%rd16+4];
	add.f32 	%f54, %f52, %f53;
	st.global.f32 	[%rd17+4], %f54;
	ld.global.f32 	%f55, [%rd15+8];
	ld.global.f32 	%f56, [%rd16+8];
	add.f32 	%f57, %f55, %f56;
	st.global.f32 	[%rd17+8], %f57;
	ld.global.f32 	%f58, [%rd15+12];
	ld.global.f32 	%f59, [%rd16+12];
	add.f32 	%f60, %f58, %f59;
	st.global.f32 	[%rd17+12], %f60;
	ld.global.f32 	%f61, [%rd15+16];
	ld.global.f32 	%f62, [%rd16+16];
	add.f32 	%f63, %f61, %f62;
	st.global.f32 	[%rd17+16], %f63;
	ld.global.f32 	%f64, [%rd15+20];
	ld.global.f32 	%f65, [%rd16+20];
	add.f32 	%f66, %f64, %f65;
	st.global.f32 	[%rd17+20], %f66;
	ld.global.f32 	%f67, [%rd15+24];
	ld.global.f32 	%f68, [%rd16+24];
	add.f32 	%f69, %f67, %f68;
	st.global.f32 	[%rd17+24], %f69;
	ld.global.f32 	%f70, [%rd15+28];
	ld.global.f32 	%f71, [%rd16+28];
	add.f32 	%f72, %f70, %f71;
	st.global.f32 	[%rd17+28], %f72;
	add.s32 	%r33, %r33, 8;
$L__BB0_7:
	setp.eq.s32 	%p8, %r11, 0;
	@%p8 bra 	$L__BB0_13;
	and.b32  	%r14, %r23, 3;
	setp.lt.u32 	%p9, %r11, 4;
	@%p9 bra 	$L__BB0_10;
	add.s32 	%r29, %r33, %r2;
	mul.wide.s32 	%rd18, %r29, 4;
	add.s64 	%rd19, %rd3, %rd18;
	ld.global.f32 	%f73, [%rd19];
	add.s64 	%rd20, %rd2, %rd18;
	ld.global.f32 	%f74, [%rd20];
	add.f32 	%f75, %f73, %f74;
	add.s64 	%rd21, %rd1, %rd18;
	st.global.f32 	[%rd21], %f75;
	ld.global.f32 	%f76, [%rd19+4];
	ld.global.f32 	%f77, [%rd20+4];
	add.f32 	%f78, %f76, %f77;
	st.global.f32 	[%rd21+4], %f78;
	ld.global.f32 	%f79, [%rd19+8];
	ld.global.f32 	%f80, [%rd20+8];
	add.f32 	%f81, %f79, %f80;
	st.global.f32 	[%rd21+8], %f81;
	ld.global.f32 	%f82, [%rd19+12];
	ld.global.f32 	%f83, [%rd20+12];
	add.f32 	%f84, %f82, %f83;
	st.global.f32 	[%rd21+12], %f84;
	add.s32 	%r33, %r33, 4;
$L__BB0_10:
	setp.eq.s32 	%p10, %r14, 0;
	@%p10 bra 	$L__BB0_13;
	add.s32 	%r36, %r33, %r2;
	neg.s32 	%r35, %r14;
$L__BB0_12:
	.pragma "nounroll";
	mul.wide.s32 	%rd22, %r36, 4;
	add.s64 	%rd23, %rd1, %rd22;
	add.s64 	%rd24, %rd2, %rd22;
	add.s64 	%rd25, %rd3, %rd22;
	ld.global.f32 	%f85, [%rd25];
	ld.global.f32 	%f86, [%rd24];
	add.f32 	%f87, %f85, %f86;
	st.global.f32 	[%rd23], %f87;
	add.s32 	%r36, %r36, 1;
	add.s32 	%r35, %r35, 1;
	setp.ne.s32 	%p11, %r35, 0;
	@%p11 bra 	$L__BB0_12;
$L__BB0_13:
	ret;

}
	// .globl	_Z11matrixAdd_BPKfS0_Pfi
.visible .entry _Z11matrixAdd_BPKfS0_Pfi(
	.param .u64 .ptr .align 1 _Z11matrixAdd_BPKfS0_Pfi_param_0,
	.param .u64 .ptr .align 1 _Z11matrixAdd_BPKfS0_Pfi_param_1,
	.param .u64 .ptr .align 1 _Z11matrixAdd_BPKfS0_Pfi_param_2,
	.param .u32 _Z11matrixAdd_BPKfS0_Pfi_param_3
)
{
	.reg .pred 	%p<12>;
	.reg .b32 	%r<37>;
	.reg .b32 	%f<88>;
	.reg .b64 	%rd<26>;

	ld.param.u64 	%rd7, [_Z11matrixAdd_BPKfS0_Pfi_param_0];
	ld.param.u64 	%rd8, [_Z11matrixAdd_BPKfS0_Pfi_param_1];
	ld.param.u64 	%rd9, [_Z11matrixAdd_BPKfS0_Pfi_param_2];
	ld.param.u32 	%r23, [_Z11matrixAdd_BPKfS0_Pfi_param_3];
	cvta.to.global.u64 	%rd1, %rd9;
	cvta.to.global.u64 	%rd2, %rd7;
	cvta.to.global.u64 	%rd3, %rd8;
	mov.u32 	%r24, %ctaid.x;
	mov.u32 	%r25, %ntid.x;
	mov.u32 	%r26, %tid.x;
	mad.lo.s32 	%r1, %r24, %r25, %r26;
	setp.ge.s32 	%p1, %r1, %r23;
	setp.lt.s32 	%p2, %r23, 1;
	or.pred  	%p3, %p1, %p2;
	@%p3 bra 	$L__BB1_13;
	mul.lo.s32 	%r2, %r23, %r1;
	and.b32  	%r3, %r23, 15;
	setp.lt.u32 	%p4, %r23, 16;
	mov.b32 	%r33, 0;
	@%p4 bra 	$L__BB1_4;
	and.b32  	%r33, %r23, 2147483632;
	neg.s32 	%r31, %r33;
	add.s64 	%rd4, %rd3, 32;
	add.s64 	%rd5, %rd2, 32;
	add.s64 	%rd6, %rd1, 32;
	mov.u32 	%r30, %r2;
$L__BB1_3:
	.pragma "nounroll";
	mul.wide.s32 	%rd10, %r30, 4;
	add.s64 	%rd11, %rd4, %rd10;
	add.s64 	%rd12, %rd5, %rd10;
	add.s64 	%rd13, %rd6, %rd10;
	ld.global.f32 	%f1, [%rd11+-32];
	ld.global.f32 	%f2, [%rd12+-32];
	sub.f32 	%f3, %f1, %f2;
	st.global.f32 	[%rd13+-32], %f3;
	ld.global.f32 	%f4, [%rd11+-28];
	ld.global.f32 	%f5, [%rd12+-28];
	sub.f32 	%f6, %f4, %f5;
	st.global.f32 	[%rd13+-28], %f6;
	ld.global.f32 	%f7, [%rd11+-24];
	ld.global.f32 	%f8, [%rd12+-24];
	sub.f32 	%f9, %f7, %f8;
	st.global.f32 	[%rd13+-24], %f9;
	ld.global.f32 	%f10, [%rd11+-20];
	ld.global.f32 	%f11, [%rd12+-20];
	sub.f32 	%f12, %f10, %f11;
	st.global.f32 	[%rd13+-20], %f12;
	ld.global.f32 	%f13, [%rd11+-16];
	ld.global.f32 	%f14, [%rd12+-16];
	sub.f32 	%f15, %f13, %f14;
	st.global.f32 	[%rd13+-16], %f15;
	ld.global.f32 	%f16, [%rd11+-12];
	ld.global.f32 	%f17, [%rd12+-12];
	sub.f32 	%f18, %f16, %f17;
	st.global.f32 	[%rd13+-12], %f18;
	ld.global.f32 	%f19, [%rd11+-8];
	ld.global.f32 	%f20, [%rd12+-8];
	sub.f32 	%f21, %f19, %f20;
	st.global.f32 	[%rd13+-8], %f21;
	ld.global.f32 	%f22, [%rd11+-4];
	ld.global.f32 	%f23, [%rd12+-4];
	sub.f32 	%f24, %f22, %f23;
	st.global.f32 	[%rd13+-4], %f24;
	ld.global.f32 	%f25, [%rd11];
	ld.global.f32 	%f26, [%rd12];
	sub.f32 	%f27, %f25, %f26;
	st.global.f32 	[%rd13], %f27;
	ld.global.f32 	%f28, [%rd11+4];
	ld.global.f32 	%f29, [%rd12+4];
	sub.f32 	%f30, %f28, %f29;
	st.global.f32 	[%rd13+4], %f30;
	ld.global.f32 	%f31, [%rd11+8];
	ld.global.f32 	%f32, [%rd12+8];
	sub.f32 	%f33, %f31, %f32;
	st.global.f32 	[%rd13+8], %f33;
	ld.global.f32 	%f34, [%rd11+12];
	ld.global.f32 	%f35, [%rd12+12];
	sub.f32 	%f36, %f34, %f35;
	st.global.f32 	[%rd13+12], %f36;
	ld.global.f32 	%f37, [%rd11+16];
	ld.global.f32 	%f38, [%rd12+16];
	sub.f32 	%f39, %f37, %f38;
	st.global.f32 	[%rd13+16], %f39;
	ld.global.f32 	%f40, [%rd11+20];
	ld.global.f32 	%f41, [%rd12+20];
	sub.f32 	%f42, %f40, %f41;
	st.global.f32 	[%rd13+20], %f42;
	ld.global.f32 	%f43, [%rd11+24];
	ld.global.f32 	%f44, [%rd12+24];
	sub.f32 	%f45, %f43, %f44;
	st.global.f32 	[%rd13+24], %f45;
	ld.global.f32 	%f46, [%rd11+28];
	ld.global.f32 	%f47, [%rd12+28];
	sub.f32 	%f48, %f46, %f47;
	st.global.f32 	[%rd13+28], %f48;
	add.s32 	%r31, %r31, 16;
	add.s32 	%r30, %r30, 16;
	setp.ne.s32 	%p5, %r31, 0;
	@%p5 bra 	$L__BB1_3;
$L__BB1_4:
	setp.eq.s32 	%p6, %r3, 0;
	@%p6 bra 	$L__BB1_13;
	and.b32  	%r11, %r23, 7;
	setp.lt.u32 	%p7, %r3, 8;
	@%p7 bra 	$L__BB1_7;
	add.s32 	%r28, %r33, %r2;
	mul.wide.s32 	%rd14, %r28, 4;
	add.s64 	%rd15, %rd3, %rd14;
	ld.global.f32 	%f49, [%rd15];
	add.s64 	%rd16, %rd2, %rd14;
	ld.global.f32 	%f50, [%rd16];
	sub.f32 	%f51, %f49, %f50;
	add.s64 	%rd17, %rd1, %rd14;
	st.global.f32 	[%rd17], %f51;
	ld.global.f32 	%f52, [%rd15+4];
	ld.global.f32 	%f53, [%rd16+4];
	sub.f32 	%f54, %f52, %f53;
	st.global.f32 	[%rd17+4], %f54;
	ld.global.f32 	%f55, [%rd15+8];
	ld.global.f32 	%f56, [%rd16+8];
	sub.f32 	%f57, %f55, %f56;
	st.global.f32 	[%rd17+8], %f57;
	ld.global.f32 	%f58, [%rd15+12];
	ld.global.f32 	%f59, [%rd16+12];
	sub.f32 	%f60, %f58, %f59;
	st.global.f32 	[%rd17+12], %f60;
	ld.global.f32 	%f61, [%rd15+16];
	ld.global.f32 	%f62, [%rd16+16];
	sub.f32 	%f63, %f61, %f62;
	st.global.f32 	[%rd17+16], %f63;
	ld.global.f32 	%f64, [%rd15+20];
	ld.global.f32 	%f65, [%rd16+20];
	sub.f32 	%f66, %f64, %f65;
	st.global.f32 	[%rd17+20], %f66;
	ld.global.f32 	%f67, [%rd15+24];
	ld.global.f32 	%f68, [%rd16+24];
	sub.f32 	%f69, %f67, %f68;
	st.global.f32 	[%rd17+24], %f69;
	ld.global.f32 	%f70, [%rd15+28];
	ld.global.f32 	%f71, [%rd16+28];
	sub.f32 	%f72, %f70, %f71;
	st.global.f32 	[%rd17+28], %f72;
	add.s32 	%r33, %r33, 8;
$L__BB1_7:
	setp.eq.s32 	%p8, %r11, 0;
	@%p8 bra 	$L__BB1_13;
	and.b32  	%r14, %r23, 3;
	setp.lt.u32 	%p9, %r11, 4;
	@%p9 bra 	$L__BB1_10;
	add.s32 	%r29, %r33, %r2;
	mul.wide.s32 	%rd18, %r29, 4;
	add.s64 	%rd19, %rd3, %rd18;
	ld.global.f32 	%f73, [%rd19];
	add.s64 	%rd20, %rd2, %rd18;
	ld.global.f32 	%f74, [%rd20];
	sub.f32 	%f75, %f73, %f74;
	add.s64 	%rd21, %rd1, %rd18;
	st.global.f32 	[%rd21], %f75;
	ld.global.f32 	%f76, [%rd19+4];
	ld.global.f32 	%f77, [%rd20+4];
	sub.f32 	%f78, %f76, %f77;
	st.global.f32 	[%rd21+4], %f78;
	ld.global.f32 	%f79, [%rd19+8];
	ld.global.f32 	%f80, [%rd20+8];
	sub.f32 	%f81, %f79, %f80;
	st.global.f32 	[%rd21+8], %f81;
	ld.global.f32 	%f82, [%rd19+12];
	ld.global.f32 	%f83, [%rd20+12];
	sub.f32 	%f84, %f82, %f83;
	st.global.f32 	[%rd21+12], %f84;
	add.s32 	%r33, %r33, 4;
$L__BB1_10:
	setp.eq.s32 	%p10, %r14, 0;
	@%p10 bra 	$L__BB1_13;
	add.s32 	%r36, %r33, %r2;
	neg.s32 	%r35, %r14;
$L__BB1_12:
	.pragma "nounroll";
	mul.wide.s32 	%rd22, %r36, 4;
	add.s64 	%rd23, %rd1, %rd22;
	add.s64 	%rd24, %rd2, %rd22;
	add.s64 	%rd25, %rd3, %rd22;
	ld.global.f32 	%f85, [%rd25];
	ld.global.f32 	%f86, [%rd24];
	sub.f32 	%f87, %f85, %f86;
	st.global.f32 	[%rd23], %f87;
	add.s32 	%r36, %r36, 1;
	add.s32 	%r35, %r35, 1;
	setp.ne.s32 	%p11, %r35, 0;
	@%p11 bra 	$L__BB1_12;
$L__BB1_13:
	ret;

}
	// .globl	_Z11MatrixAdd_DPKfS0_Pfi
.visible .entry _Z11MatrixAdd_DPKfS0_Pfi(
	.param .u64 .ptr .align 1 _Z11MatrixAdd_DPKfS0_Pfi_param_0,
	.param .u64 .ptr .align 1 _Z11MatrixAdd_DPKfS0_Pfi_param_1,
	.param .u64 .ptr .align 1 _Z11MatrixAdd_DPKfS0_Pfi_param_2,
	.param .u32 _Z11MatrixAdd_DPKfS0_Pfi_param_3
)
{
	.reg .pred 	%p<12>;
	.reg .b32 	%r<111>;
	.reg .b32 	%f<88>;
	.reg .b64 	%rd<127>;

	ld.param.u64 	%rd8, [_Z11MatrixAdd_DPKfS0_Pfi_param_0];
	ld.param.u64 	%rd9, [_Z11MatrixAdd_DPKfS0_Pfi_param_1];
	ld.param.u64 	%rd10, [_Z11MatrixAdd_DPKfS0_Pfi_param_2];
	ld.param.u32 	%r66, [_Z11MatrixAdd_DPKfS0_Pfi_param_3];
	cvta.to.global.u64 	%rd1, %rd10;
	cvta.to.global.u64 	%rd2, %rd9;
	cvta.to.global.u64 	%rd3, %rd8;
	mov.u32 	%r67, %ctaid.y;
	mov.u32 	%r68, %ntid.y;
	mul.lo.s32 	%r1, %r67, %r68;
	mov.u32 	%r2, %tid.y;
	add.s32 	%r3, %r1, %r2;
	setp.ge.s32 	%p1, %r3, %r66;
	setp.lt.s32 	%p2, %r66, 1;
	or.pred  	%p3, %p1, %p2;
	@%p3 bra 	$L__BB2_13;
	add.s32 	%r70, %r66, -1;
	and.b32  	%r4, %r66, 15;
	setp.lt.u32 	%p4, %r70, 15;
	mov.b32 	%r108, 0;
	@%p4 bra 	$L__BB2_4;
	and.b32  	%r71, %r66, 2147483632;
	neg.s32 	%r106, %r71;
	add.s32 	%r72, %r2, %r66;
	add.s32 	%r105, %r72, %r1;
	shl.b32 	%r73, %r66, 1;
	add.s32 	%r104, %r3, %r73;
	mad.lo.s32 	%r103, %r66, 3, %r3;
	shl.b32 	%r74, %r66, 2;
	add.s32 	%r102, %r3, %r74;
	mad.lo.s32 	%r101, %r66, 5, %r3;
	mad.lo.s32 	%r100, %r66, 6, %r3;
	mad.lo.s32 	%r99, %r66, 7, %r3;
	shl.b32 	%r75, %r66, 3;
	add.s32 	%r98, %r3, %r75;
	mad.lo.s32 	%r97, %r66, 9, %r3;
	mad.lo.s32 	%r96, %r66, 10, %r3;
	mad.lo.s32 	%r95, %r66, 11, %r3;
	mad.lo.s32 	%r94, %r66, 12, %r3;
	mad.lo.s32 	%r93, %r66, 13, %r3;
	mad.lo.s32 	%r92, %r66, 14, %r3;
	mad.lo.s32 	%r91, %r66, 15, %r3;
	mov.u32 	%r90, %r3;
$L__BB2_3:
	.pragma "nounroll";
	and.b32  	%r108, %r66, 2147483632;
	mul.wide.u32 	%rd11, %r90, 4;
	add.s64 	%rd12, %rd3, %rd11;
	ld.global.f32 	%f1, [%rd12];
	add.s64 	%rd13, %rd2, %rd11;
	ld.global.f32 	%f2, [%rd13];
	add.f32 	%f3, %f1, %f2;
	add.s64 	%rd14, %rd1, %rd11;
	st.global.f32 	[%rd14], %f3;
	mul.wide.u32 	%rd15, %r105, 4;
	add.s64 	%rd16, %rd3, %rd15;
	ld.global.f32 	%f4, [%rd16];
	add.s64 	%rd17, %rd2, %rd15;
	ld.global.f32 	%f5, [%rd17];
	add.f32 	%f6, %f4, %f5;
	add.s64 	%rd18, %rd1, %rd15;
	st.global.f32 	[%rd18], %f6;
	mul.wide.u32 	%rd19, %r104, 4;
	add.s64 	%rd20, %rd3, %rd19;
	ld.global.f32 	%f7, [%rd20];
	add.s64 	%rd21, %rd2, %rd19;
	ld.global.f32 	%f8, [%rd21];
	add.f32 	%f9, %f7, %f8;
	add.s64 	%rd22, %rd1, %rd19;
	st.global.f32 	[%rd22], %f9;
	mul.wide.u32 	%rd23, %r103, 4;
	add.s64 	%rd24, %rd3, %rd23;
	ld.global.f32 	%f10, [%rd24];
	add.s64 	%rd25, %rd2, %rd23;
	ld.global.f32 	%f11, [%rd25];
	add.f32 	%f12, %f10, %f11;
	add.s64 	%rd26, %rd1, %rd23;
	st.global.f32 	[%rd26], %f12;
	mul.wide.u32 	%rd27, %r102, 4;
	add.s64 	%rd28, %rd3, %rd27;
	ld.global.f32 	%f13, [%rd28];
	add.s64 	%rd29, %rd2, %rd27;
	ld.global.f32 	%f14, [%rd29];
	add.f32 	%f15, %f13, %f14;
	add.s64 	%rd30, %rd1, %rd27;
	st.global.f32 	[%rd30], %f15;
	mul.wide.u32 	%rd31, %r101, 4;
	add.s64 	%rd32, %rd3, %rd31;
	ld.global.f32 	%f16, [%rd32];
	add.s64 	%rd33, %rd2, %rd31;
	ld.global.f32 	%f17, [%rd33];
	add.f32 	%f18, %f16, %f17;
	add.s64 	%rd34, %rd1, %rd31;
	st.global.f32 	[%rd34], %f18;
	mul.wide.u32 	%rd35, %r100, 4;
	add.s64 	%rd36, %rd3, %rd35;
	ld.global.f32 	%f19, [%rd36];
	add.s64 	%rd37, %rd2, %rd35;
	ld.global.f32 	%f20, [%rd37];
	add.f32 	%f21, %f19, %f20;
	add.s64 	%rd38, %rd1, %rd35;
	st.global.f32 	[%rd38], %f21;
	mul.wide.u32 	%rd39, %r99, 4;
	add.s64 	%rd40, %rd3, %rd39;
	ld.global.f32 	%f22, [%rd40];
	add.s64 	%rd41, %rd2, %rd39;
	ld.global.f32 	%f23, [%rd41];
	add.f32 	%f24, %f22, %f23;
	add.s64 	%rd42, %rd1, %rd39;
	st.global.f32 	[%rd42], %f24;
	mul.wide.u32 	%rd43, %r98, 4;
	add.s64 	%rd44, %rd3, %rd43;
	ld.global.f32 	%f25, [%rd44];
	add.s64 	%rd45, %rd2, %rd43;
	ld.global.f32 	%f26, [%rd45];
	add.f32 	%f27, %f25, %f26;
	add.s64 	%rd46, %rd1, %rd43;
	st.global.f32 	[%rd46], %f27;
	mul.wide.u32 	%rd47, %r97, 4;
	add.s64 	%rd48, %rd3, %rd47;
	ld.global.f32 	%f28, [%rd48];
	add.s64 	%rd49, %rd2, %rd47;
	ld.global.f32 	%f29, [%rd49];
	add.f32 	%f30, %f28, %f29;
	add.s64 	%rd50, %rd1, %rd47;
	st.global.f32 	[%rd50], %f30;
	mul.wide.u32 	%rd51, %r96, 4;
	add.s64 	%rd52, %rd3, %rd51;
	ld.global.f32 	%f31, [%rd52];
	add.s64 	%rd53, %rd2, %rd51;
	ld.global.f32 	%f32, [%rd53];
	add.f32 	%f33, %f31, %f32;
	add.s64 	%rd54, %rd1, %rd51;
	st.global.f32 	[%rd54], %f33;
	mul.wide.u32 	%rd55, %r95, 4;
	add.s64 	%rd56, %rd3, %rd55;
	ld.global.f32 	%f34, [%rd56];
	add.s64 	%rd57, %rd2, %rd55;
	ld.global.f32 	%f35, [%rd57];
	add.f32 	%f36, %f34, %f35;
	add.s64 	%rd58, %rd1, %rd55;
	st.global.f32 	[%rd58], %f36;
	mul.wide.u32 	%rd59, %r94, 4;
	add.s64 	%rd60, %rd3, %rd59;
	ld.global.f32 	%f37, [%rd60];
	add.s64 	%rd61, %rd2, %rd59;
	ld.global.f32 	%f38, [%rd61];
	add.f32 	%f39, %f37, %f38;
	add.s64 	%rd62, %rd1, %rd59;
	st.global.f32 	[%rd62], %f39;
	mul.wide.u32 	%rd63, %r93, 4;
	add.s64 	%rd64, %rd3, %rd63;
	ld.global.f32 	%f40, [%rd64];
	add.s64 	%rd65, %rd2, %rd63;
	ld.global.f32 	%f41, [%rd65];
	add.f32 	%f42, %f40, %f41;
	add.s64 	%rd66, %rd1, %rd63;
	st.global.f32 	[%rd66], %f42;
	mul.wide.u32 	%rd67, %r92, 4;
	add.s64 	%rd68, %rd3, %rd67;
	ld.global.f32 	%f43, [%rd68];
	add.s64 	%rd69, %rd2, %rd67;
	ld.global.f32 	%f44, [%rd69];
	add.f32 	%f45, %f43, %f44;
	add.s64 	%rd70, %rd1, %rd67;
	st.global.f32 	[%rd70], %f45;
	mul.wide.u32 	%rd71, %r91, 4;
	add.s64 	%rd72, %rd3, %rd71;
	ld.global.f32 	%f46, [%rd72];
	add.s64 	%rd73, %rd2, %rd71;
	ld.global.f32 	%f47, [%rd73];
	add.f32 	%f48, %f46, %f47;
	add.s64 	%rd74, %rd1, %rd71;
	st.global.f32 	[%rd74], %f48;
	add.s32 	%r106, %r106, 16;
	shl.b32 	%r76, %r66, 4;
	add.s32 	%r105, %r105, %r76;
	add.s32 	%r104, %r104, %r76;
	add.s32 	%r103, %r103, %r76;
	add.s32 	%r102, %r102, %r76;
	add.s32 	%r101, %r101, %r76;
	add.s32 	%r100, %r100, %r76;
	add.s32 	%r99, %r99, %r76;
	add.s32 	%r98, %r98, %r76;
	add.s32 	%r97, %r97, %r76;
	add.s32 	%r96, %r96, %r76;
	add.s32 	%r95, %r95, %r76;
	add.s32 	%r94, %r94, %r76;
	add.s32 	%r93, %r93, %r76;
	add.s32 	%r92, %r92, %r76;
	add.s32 	%r91, %r91, %r76;
	add.s32 	%r90, %r90, %r76;
	setp.ne.s32 	%p5, %r106, 0;
	@%p5 bra 	$L__BB2_3;
$L__BB2_4:
	setp.eq.s32 	%p6, %r4, 0;
	@%p6 bra 	$L__BB2_13;
	and.b32  	%r57, %r66, 7;
	setp.lt.u32 	%p7, %r4, 8;
	@%p7 bra 	$L__BB2_7;
	mad.lo.s32 	%r77, %r108, %r66, %r3;
	mul.wide.u32 	%rd75, %r77, 4;
	add.s64 	%rd76, %rd3, %rd75;
	ld.global.f32 	%f49, [%rd76];
	add.s64 	%rd77, %rd2, %rd75;
	ld.global.f32 	%f50, [%rd77];
	add.f32 	%f51, %f49, %f50;
	add.s64 	%rd78, %rd1, %rd75;
	st.global.f32 	[%rd78], %f51;
	add.s32 	%r78, %r77, %r66;
	mul.wide.u32 	%rd79, %r78, 4;
	add.s64 	%rd80, %rd3, %rd79;
	ld.global.f32 	%f52, [%rd80];
	add.s64 	%rd81, %rd2, %rd79;
	ld.global.f32 	%f53, [%rd81];
	add.f32 	%f54, %f52, %f53;
	add.s64 	%rd82, %rd1, %rd79;
	st.global.f32 	[%rd82], %f54;
	add.s32 	%r79, %r78, %r66;
	mul.wide.u32 	%rd83, %r79, 4;
	add.s64 	%rd84, %rd3, %rd83;
	ld.global.f32 	%f55, [%rd84];
	add.s64 	%rd85, %rd2, %rd83;
	ld.global.f32 	%f56, [%rd85];
	add.f32 	%f57, %f55, %f56;
	add.s64 	%rd86, %rd1, %rd83;
	st.global.f32 	[%rd86], %f57;
	add.s32 	%r80, %r79, %r66;
	mul.wide.u32 	%rd87, %r80, 4;
	add.s64 	%rd88, %rd3, %rd87;
	ld.global.f32 	%f58, [%rd88];
	add.s64 	%rd89, %rd2, %rd87;
	ld.global.f32 	%f59, [%rd89];
	add.f32 	%f60, %f58, %f59;
	add.s64 	%rd90, %rd1, %rd87;
	st.global.f32 	[%rd90], %f60;
	add.s32 	%r81, %r80, %r66;
	mul.wide.u32 	%rd91, %r81, 4;
	add.s64 	%rd92, %rd3, %rd91;
	ld.global.f32 	%f61, [%rd92];
	add.s64 	%rd93, %rd2, %rd91;
	ld.global.f32 	%f62, [%rd93];
	add.f32 	%f63, %f61, %f62;
	add.s64 	%rd94, %rd1, %rd91;
	st.global.f32 	[%rd94], %f63;
	add.s32 	%r82, %r81, %r66;
	mul.wide.u32 	%rd95, %r82, 4;
	add.s64 	%rd96, %rd3, %rd95;
	ld.global.f32 	%f64, [%rd96];
	add.s64 	%rd97, %rd2, %rd95;
	ld.global.f32 	%f65, [%rd97];
	add.f32 	%f66, %f64, %f65;
	add.s64 	%rd98, %rd1, %rd95;
	st.global.f32 	[%rd98], %f66;
	add.s32 	%r83, %r82, %r66;
	mul.wide.u32 	%rd99, %r83, 4;
	add.s64 	%rd100, %rd3, %rd99;
	ld.global.f32 	%f67, [%rd100];
	add.s64 	%rd101, %rd2, %rd99;
	ld.global.f32 	%f68, [%rd101];
	add.f32 	%f69, %f67, %f68;
	add.s64 	%rd102, %rd1, %rd99;
	st.global.f32 	[%rd102], %f69;
	add.s32 	%r84, %r83, %r66;
	mul.wide.u32 	%rd103, %r84, 4;
	add.s64 	%rd104, %rd3, %rd103;
	ld.global.f32 	%f70, [%rd104];
	add.s64 	%rd105, %rd2, %rd103;
	ld.global.f32 	%f71, [%rd105];
	add.f32 	%f72, %f70, %f71;
	add.s64 	%rd106, %rd1, %rd103;
	st.global.f32 	[%rd106], %f72;
	add.s32 	%r108, %r108, 8;
$L__BB2_7:
	setp.eq.s32 	%p8, %r57, 0;
	@%p8 bra 	$L__BB2_13;
	and.b32  	%r60, %r66, 3;
	setp.lt.u32 	%p9, %r57, 4;
	@%p9 bra 	$L__BB2_10;
	mad.lo.s32 	%r85, %r108, %r66, %r3;
	mul.wide.u32 	%rd107, %r85, 4;
	add.s64 	%rd108, %rd3, %rd107;
	ld.global.f32 	%f73, [%rd108];
	add.s64 	%rd109, %rd2, %rd107;
	ld.global.f32 	%f74, [%rd109];
	add.f32 	%f75, %f73, %f74;
	add.s64 	%rd110, %rd1, %rd107;
	st.global.f32 	[%rd110], %f75;
	add.s32 	%r86, %r85, %r66;
	mul.wide.u32 	%rd111, %r86, 4;
	add.s64 	%rd112, %rd3, %rd111;
	ld.global.f32 	%f76, [%rd112];
	add.s64 	%rd113, %rd2, %rd111;
	ld.global.f32 	%f77, [%rd113];
	add.f32 	%f78, %f76, %f77;
	add.s64 	%rd114, %rd1, %rd111;
	st.global.f32 	[%rd114], %f78;
	add.s32 	%r87, %r86, %r66;
	mul.wide.u32 	%rd115, %r87, 4;
	add.s64 	%rd116, %rd3, %rd115;
	ld.global.f32 	%f79, [%rd116];
	add.s64 	%rd117, %rd2, %rd115;
	ld.global.f32 	%f80, [%rd117];
	add.f32 	%f81, %f79, %f80;
	add.s64 	%rd118, %rd1, %rd115;
	st.global.f32 	[%rd118], %f81;
	add.s32 	%r88, %r87, %r66;
	mul.wide.u32 	%rd119, %r88, 4;
	add.s64 	%rd120, %rd3, %rd119;
	ld.global.f32 	%f82, [%rd120];
	add.s64 	%rd121, %rd2, %rd119;
	ld.global.f32 	%f83, [%rd121];
	add.f32 	%f84, %f82, %f83;
	add.s64 	%rd122, %rd1, %rd119;
	st.global.f32 	[%rd122], %f84;
	add.s32 	%r108, %r108, 4;
$L__BB2_10:
	setp.eq.s32 	%p10, %r60, 0;
	@%p10 bra 	$L__BB2_13;
	mad.lo.s32 	%r89, %r108, %r66, %r3;
	mul.wide.u32 	%rd126, %r89, 4;
	mul.wide.u32 	%rd5, %r66, 4;
	neg.s32 	%r110, %r60;
$L__BB2_12:
	.pragma "nounroll";
	add.s64 	%rd123, %rd3, %rd126;
	ld.global.f32 	%f85, [%rd123];
	add.s64 	%rd124, %rd2, %rd126;
	ld.global.f32 	%f86, [%rd124];
	add.f32 	%f87, %f85, %f86;
	add.s64 	%rd125, %rd1, %rd126;
	st.global.f32 	[%rd125], %f87;
	add.s64 	%rd126, %rd126, %rd5;
	add.s32 	%r110, %r110, 1;
	setp.ne.s32 	%p11, %r110, 0;
	@%p11 bra 	$L__BB2_12;
$L__BB2_13:
	ret;

}


// ===== COMPILED SASS (sm_100) =====

	.target	sm_100

	.elftype	@"ET_EXEC"


//--------------------- .note.nv.tkinfo           --------------------------
	.section	.note.nv.tkinfo,"",@"SHT_NOTE"
	.sectionflags	@"SHF_NOTE_NV_TKINFO"
	.tkinfo
        /*0018*/ 	.word	0x00000002
        /*0030*/ 	.string	""
        /*0030*/ 	.string	"ptxas"
        /*0030*/ 	.string	"Cuda compilation tools, release 13.0, V13.0.88"
        /*0030*/ 	.string	"Build cuda_13.0.r13.0/compiler.36424714_0"
        /*0030*/ 	.string	"-arch sm_100 -m 64 "



//--------------------- .note.nv.cuinfo           --------------------------
	.section	.note.nv.cuinfo,"",@"SHT_NOTE"
	.sectionflags	@"SHF_NOTE_NV_CUINFO"
        /*0018*/ 	.short	0x0002
        /*001a*/ 	.short	0x0064
        /*001c*/ 	.short	0x0082
	.zero		2


//--------------------- .nv.info                  --------------------------
	.section	.nv.info,"",@"SHT_CUDA_INFO"
	.align	4


	//----- nvinfo : EIATTR_REGCOUNT
	.align		4
        /*0000*/ 	.byte	0x04, 0x2f
        /*0002*/ 	.short	(.L_1 - .L_0)
	.align		4
.L_0:
        /*0004*/ 	.word	index@(_Z11matrixAdd_CPKfS0_iPf)
        /*0008*/ 	.word	0x00000016


	//----- nvinfo : EIATTR_FRAME_SIZE
	.align		4
.L_1:
        /*000c*/ 	.byte	0x04, 0x11
        /*000e*/ 	.short	(.L_3 - .L_2)
	.align		4
.L_2:
        /*0010*/ 	.word	index@(_Z11matrixAdd_CPKfS0_iPf)
        /*0014*/ 	.word	0x00000000


	//----- nvinfo : EIATTR_REGCOUNT
	.align		4
.L_3:
        /*0018*/ 	.byte	0x04, 0x2f
        /*001a*/ 	.short	(.L_5 - .L_4)
	.align		4
.L_4:
        /*001c*/ 	.word	index@(_Z11matrixAdd_BPKfS0_Pfi)
        /*0020*/ 	.word	0x00000016


	//----- nvinfo : EIATTR_FRAME_SIZE
	.align		4
.L_5:
        /*0024*/ 	.byte	0x04, 0x11
        /*0026*/ 	.short	(.L_7 - .L_6)
	.align		4
.L_6:
        /*0028*/ 	.word	index@(_Z11matrixAdd_BPKfS0_Pfi)
        /*002c*/ 	.word	0x00000000


	//----- nvinfo : EIATTR_REGCOUNT
	.align		4
.L_7:
        /*0030*/ 	.byte	0x04, 0x2f
        /*0032*/ 	.short	(.L_9 - .L_8)
	.align		4
.L_8:
        /*0034*/ 	.word	index@(_Z11MatrixAdd_DPKfS0_Pfi)
        /*0038*/ 	.word	0x00000020


	//----- nvinfo : EIATTR_FRAME_SIZE
	.align		4
.L_9:
        /*003c*/ 	.byte	0x04, 0x11
        /*003e*/ 	.short	(.L_11 - .L_10)
	.align		4
.L_10:
        /*0040*/ 	.word	index@(_Z11MatrixAdd_DPKfS0_Pfi)
        /*0044*/ 	.word	0x00000000


	//----- nvinfo : EIATTR_MIN_STACK_SIZE
	.align		4
.L_11:
        /*0048*/ 	.byte	0x04, 0x12
        /*004a*/ 	.short	(.L_13 - .L_12)
	.align		4
.L_12:
        /*004c*/ 	.word	index@(_Z11MatrixAdd_DPKfS0_Pfi)
        /*0050*/ 	.word	0x00000000


	//----- nvinfo : EIATTR_MIN_STACK_SIZE
	.align		4
.L_13:
        /*0054*/ 	.byte	0x04, 0x12
        /*0056*/ 	.short	(.L_15 - .L_14)
	.align		4
.L_14:
        /*0058*/ 	.word	index@(_Z11matrixAdd_BPKfS0_Pfi)
        /*005c*/ 	.word	0x00000000


	//----- nvinfo : EIATTR_MIN_STACK_SIZE
	.align		4
.L_15:
        /*0060*/ 	.byte	0x04, 0x12
        /*0062*/ 	.short	(.L_17 - .L_16)
	.align		4
.L_16:
        /*0064*/ 	.word	index@(_Z11matrixAdd_CPKfS0_iPf)
        /*0068*/ 	.word	0x00000000
.L_17:


//--------------------- .nv.compat                --------------------------
	.section	.nv.compat,"",@"SHT_CUDA_COMPAT_INFO"
	.align	4
        /*0000*/ 	.byte	0x02, 0x09, 0x00, 0x00, 0x02, 0x02, 0x01, 0x00, 0x02, 0x05, 0x05, 0x00, 0x03, 0x07, 0x01, 0x01
        /*0010*/ 	.byte	0x02, 0x03, 0x00, 0x00, 0x02, 0x06, 0x01, 0x00, 0x04, 0x0b, 0x08, 0x00, 0x09, 0x00, 0x00, 0x00
        /*0020*/ 	.byte	0x00, 0x00, 0x00, 0x00


//--------------------- .nv.info._Z11MatrixAdd_DPKfS0_Pfi --------------------------
	.section	.nv.info._Z11MatrixAdd_DPKfS0_Pfi,"",@"SHT_CUDA_INFO"
	.sectionflags	@""
	.align	4


	//----- nvinfo : EIATTR_CUDA_API_VERSION
	.align		4
        /*0000*/ 	.byte	0x04, 0x37
        /*0002*/ 	.short	(.L_19 - .L_18)
.L_18:
        /*0004*/ 	.word	0x00000082


	//----- nvinfo : EIATTR_KPARAM_INFO
	.align		4
.L_19:
        /*0008*/ 	.byte	0x04, 0x17
        /*000a*/ 	.short	(.L_21 - .L_20)
.L_20:
        /*000c*/ 	.word	0x00000000
        /*0010*/ 	.short	0x0003
        /*0012*/ 	.short	0x0018
        /*0014*/ 	.byte	0x00, 0xf0, 0x11, 0x00


	//----- nvinfo : EIATTR_KPARAM_INFO
	.align		4
.L_21:
        /*0018*/ 	.byte	0x04, 0x17
        /*001a*/ 	.short	(.L_23 - .L_22)
.L_22:
        /*001c*/ 	.word	0x00000000
        /*0020*/ 	.short	0x0002
        /*0022*/ 	.short	0x0010
        /*0024*/ 	.byte	0x00, 0xf5, 0x21, 0x00


	//----- nvinfo : EIATTR_KPARAM_INFO
	.align		4
.L_23:
        /*0028*/ 	.byte	0x04, 0x17
        /*002a*/ 	.short	(.L_25 - .L_24)
.L_24:
        /*002c*/ 	.word	0x00000000
        /*0030*/ 	.short	0x0001
        /*0032*/ 	.short	0x0008
        /*0034*/ 	.byte	0x00, 0xf5, 0x21, 0x00


	//----- nvinfo : EIATTR_KPARAM_INFO
	.align		4
.L_25:
        /*0038*/ 	.byte	0x04, 0x17
        /*003a*/ 	.short	(.L_27 - .L_26)
.L_26:
        /*003c*/ 	.word	0x00000000
        /*0040*/ 	.short	0x0000
        /*0042*/ 	.short	0x0000
        /*0044*/ 	.byte	0x00, 0xf5, 0x21, 0x00


	//----- nvinfo : EIATTR_SPARSE_MMA_MASK
	.align		4
.L_27:
        /*0048*/ 	.byte	0x03, 0x50
        /*004a*/ 	.short	0x0000


	//----- nvinfo : EIATTR_MAXREG_COUNT
	.align		4
        /*004c*/ 	.byte	0x03, 0x1b
        /*004e*/ 	.short	0x00ff


	//----- nvinfo : EIATTR_MERCURY_ISA_VERSION
	.align		4
        /*0050*/ 	.byte	0x03, 0x5f
        /*0052*/ 	.short	0x0101


	//----- nvinfo : EIATTR_VRC_CTA_INIT_COUNT
	.align		4
        /*0054*/ 	.byte	0x02, 0x4a
	.zero		1
	.zero		1


	//----- nvinfo : EIATTR_EXIT_INSTR_OFFSETS
	.align		4
        /*0058*/ 	.byte	0x04, 0x1c
        /*005a*/ 	.short	(.L_29 - .L_28)


	//   ....[0]....
.L_28:
        /*005c*/ 	.word	0x000000a0


	//   ....[1]....
        /*0060*/ 	.word	0x00000c50


	//   ....[2]....
        /*0064*/ 	.word	0x000010f0


	//   ....[3]....
        /*0068*/ 	.word	0x00001390


	//   ....[4]....
        /*006c*/ 	.word	0x000014e0


	//----- nvinfo : EIATTR_CBANK_PARAM_SIZE
	.align		4
.L_29:
        /*0070*/ 	.byte	0x03, 0x19
        /*0072*/ 	.short	0x001c


	//----- nvinfo : EIATTR_PARAM_CBANK
	.align		4
        /*0074*/ 	.byte	0x04, 0x0a
        /*0076*/ 	.short	(.L_31 - .L_30)
	.align		4
.L_30:
        /*0078*/ 	.word	index@(.nv.constant0._Z11MatrixAdd_DPKfS0_Pfi)
        /*007c*/ 	.short	0x0380
        /*007e*/ 	.short	0x001c


	//----- nvinfo : EIATTR_SW_WAR
	.align		4
.L_31:
        /*0080*/ 	.byte	0x04, 0x36
        /*0082*/ 	.short	(.L_33 - .L_32)
.L_32:
        /*0084*/ 	.word	0x00000008
.L_33:


//--------------------- .nv.info._Z11matrixAdd_BPKfS0_Pfi --------------------------
	.section	.nv.info._Z11matrixAdd_BPKfS0_Pfi,"",@"SHT_CUDA_INFO"
	.sectionflags	@""
	.align	4


	//----- nvinfo : EIATTR_CUDA_API_VERSION
	.align		4
        /*0000*/ 	.byte	0x04, 0x37
        /*0002*/ 	.short	(.L_35 - .L_34)
.L_34:
        /*0004*/ 	.word	0x00000082


	//----- nvinfo : EIATTR_KPARAM_INFO
	.align		4
.L_35:
        /*0008*/ 	.byte	0x04, 0x17
        /*000a*/ 	.short	(.L_37 - .L_36)
.L_36:
        /*000c*/ 	.word	0x00000000
        /*0010*/ 	.short	0x0003
        /*0012*/ 	.short	0x0018
        /*0014*/ 	.byte	0x00, 0xf0, 0x11, 0x00


	//----- nvinfo : EIATTR_KPARAM_INFO
	.align		4
.L_37:
        /*0018*/ 	.byte	0x04, 0x17
        /*001a*/ 	.short	(.L_39 - .L_38)
.L_38:
        /*001c*/ 	.word	0x00000000
        /*0020*/ 	.short	0x0002
        /*0022*/ 	.short	0x0010
        /*0024*/ 	.byte	0x00, 0xf5, 0x21, 0x00


	//----- nvinfo : EIATTR_KPARAM_INFO
	.align		4
.L_39:
        /*0028*/ 	.byte	0x04, 0x17
        /*002a*/ 	.short	(.L_41 - .L_40)
.L_40:
        /*002c*/ 	.word	0x00000000
        /*0030*/ 	.short	0x0001
        /*0032*/ 	.short	0x0008
        /*0034*/ 	.byte	0x00, 0xf5, 0x21, 0x00


	//----- nvinfo : EIATTR_KPARAM_INFO
	.align		4
.L_41:
        /*0038*/ 	.byte	0x04, 0x17
        /*003a*/ 	.short	(.L_43 - .L_42)
.L_42:
        /*003c*/ 	.word	0x00000000
        /*0040*/ 	.short	0x0000
        /*0042*/ 	.short	0x0000
        /*0044*/ 	.byte	0x00, 0xf5, 0x21, 0x00


	//----- nvinfo : EIATTR_SPARSE_MMA_MASK
	.align		4
.L_43:
        /*0048*/ 	.byte	0x03, 0x50
        /*004a*/ 	.short	0x0000


	//----- nvinfo : EIATTR_MAXREG_COUNT
	.align		4
        /*004c*/ 	.byte	0x03, 0x1b
        /*004e*/ 	.short	0x00ff


	//----- nvinfo : EIATTR_MERCURY_ISA_VERSION
	.align		4
        /*0050*/ 	.byte	0x03, 0x5f
        /*0052*/ 	.short	0x0101


	//----- nvinfo : EIATTR_VRC_CTA_INIT_COUNT
	.align		4
        /*0054*/ 	.byte	0x02, 0x4a
	.zero		1
	.zero		1


	//----- nvinfo : EIATTR_EXIT_INSTR_OFFSETS
	.align		4
        /*0058*/ 	.byte	0x04, 0x1c
        /*005a*/ 	.short	(.L_45 - .L_44)


	//   ....[0]....
.L_44:
        /*005c*/ 	.word	0x00000080


	//   ....[1]....
        /*0060*/ 	.word	0x00000680


	//   ....[2]....
        /*0064*/ 	.word	0x00000950


	//   ....[3]....
        /*0068*/ 	.word	0x00000b20


	//   ....[4]....
        /*006c*/ 	.word	0x00000c30


	//----- nvinfo : EIATTR_CBANK_PARAM_SIZE
	.align		4
.L_45:
        /*0070*/ 	.byte	0x03, 0x19
        /*0072*/ 	.short	0x001c


	//----- nvinfo : EIATTR_PARAM_CBANK
	.align		4
        /*0074*/ 	.byte	0x04, 0x0a
        /*0076*/ 	.short	(.L_47 - .L_46)
	.align		4
.L_46:
        /*0078*/ 	.word	index@(.nv.constant0._Z11matrixAdd_BPKfS0_Pfi)
        /*007c*/ 	.short	0x0380
        /*007e*/ 	.short	0x001c


	//----- nvinfo : EIATTR_SW_WAR
	.align		4
.L_47:
        /*0080*/ 	.byte	0x04, 0x36
        /*0082*/ 	.short	(.L_49 - .L_48)
.L_48:
        /*0084*/ 	.word	0x00000008
.L_49:


//--------------------- .nv.info._Z11matrixAdd_CPKfS0_iPf --------------------------
	.section	.nv.info._Z11matrixAdd_CPKfS0_iPf,"",@"SHT_CUDA_INFO"
	.sectionflags	@""
	.align	4


	//----- nvinfo : EIATTR_CUDA_API_VERSION
	.align		4
        /*0000*/ 	.byte	0x04, 0x37
        /*0002*/ 	.short	(.L_51 - .L_50)
.L_50:
        /*0004*/ 	.word	0x00000082


	//----- nvinfo : EIATTR_KPARAM_INFO
	.align		4
.L_51:
        /*0008*/ 	.byte	0x04, 0x17
        /*000a*/ 	.short	(.L_53 - .L_52)
.L_52:
        /*000c*/ 	.word	0x00000000
        /*0010*/ 	.short	0x0003
        /*0012*/ 	.short	0x0018
        /*0014*/ 	.byte	0x00, 0xf5, 0x21, 0x00


	//----- nvinfo : EIATTR_KPARAM_INFO
	.align		4
.L_53:
        /*0018*/ 	.byte	0x04, 0x17
        /*001a*/ 	.short	(.L_55 - .L_54)
.L_54:
        /*001c*/ 	.word	0x00000000
        /*0020*/ 	.short	0x0002
        /*0022*/ 	.short	0x0010
        /*0024*/ 	.byte	0x00, 0xf0, 0x11, 0x00


	//----- nvinfo : EIATTR_KPARAM_INFO
	.align		4
.L_55:
        /*0028*/ 	.byte	0x04, 0x17
        /*002a*/ 	.short	(.L_57 - .L_56)
.L_56:
        /*002c*/ 	.word	0x00000000
        /*0030*/ 	.short	0x0001
        /*0032*/ 	.short	0x0008
        /*0034*/ 	.byte	0x00, 0xf5, 0x21, 0x00


	//----- nvinfo : EIATTR_KPARAM_INFO
	.align		4
.L_57:
        /*0038*/ 	.byte	0x04, 0x17
        /*003a*/ 	.short	(.L_59 - .L_58)
.L_58:
        /*003c*/ 	.word	0x00000000
        /*0040*/ 	.short	0x0000
        /*0042*/ 	.short	0x0000
        /*0044*/ 	.byte	0x00, 0xf5, 0x21, 0x00


	//----- nvinfo : EIATTR_SPARSE_MMA_MASK
	.align		4
.L_59:
        /*0048*/ 	.byte	0x03, 0x50
        /*004a*/ 	.short	0x0000


	//----- nvinfo : EIATTR_MAXREG_COUNT
	.align		4
        /*004c*/ 	.byte	0x03, 0x1b
        /*004e*/ 	.short	0x00ff


	//----- nvinfo : EIATTR_MERCURY_ISA_VERSION
	.align		4
        /*0050*/ 	.byte	0x03, 0x5f
        /*0052*/ 	.short	0x0101


	//----- nvinfo : EIATTR_VRC_CTA_INIT_COUNT
	.align		4
        /*0054*/ 	.byte	0x02, 0x4a
	.zero		1
	.zero		1


	//----- nvinfo : EIATTR_EXIT_INSTR_OFFSETS
	.align		4
        /*0058*/ 	.byte	0x04, 0x1c
        /*005a*/ 	.short	(.L_61 - .L_60)


	//   ....[0]....
.L_60:
        /*005c*/ 	.word	0x00000080


	//   ....[1]....
        /*0060*/ 	.word	0x00000680


	//   ....[2]....
        /*0064*/ 	.word	0x00000950


	//   ....[3]....
        /*0068*/ 	.word	0x00000b20


	//   ....[4]....
        /*006c*/ 	.word	0x00000c30


	//----- nvinfo : EIATTR_CBANK_PARAM_SIZE
	.align		4
.L_61:
        /*0070*/ 	.byte	0x03, 0x19
        /*0072*/ 	.short	0x0020


	//----- nvinfo : EIATTR_PARAM_CBANK
	.align		4
        /*0074*/ 	.byte	0x04, 0x0a
        /*0076*/ 	.short	(.L_63 - .L_62)
	.align		4
.L_62:
        /*0078*/ 	.word	index@(.nv.constant0._Z11matrixAdd_CPKfS0_iPf)
        /*007c*/ 	.short	0x0380
        /*007e*/ 	.short	0x0020


	//----- nvinfo : EIATTR_SW_WAR
	.align		4
.L_63:
        /*0080*/ 	.byte	0x04, 0x36
        /*0082*/ 	.short	(.L_65 - .L_64)
.L_64:
        /*0084*/ 	.word	0x00000008
.L_65:


//--------------------- .nv.callgraph             --------------------------
	.section	.nv.callgraph,"",@"SHT_CUDA_CALLGRAPH"
	.align	4
	.sectionentsize	8
	.align		4
        /*0000*/ 	.word	0x00000000
	.align		4
        /*0004*/ 	.word	0xffffffff
	.align		4
        /*0008*/ 	.word	0x00000000
	.align		4
        /*000c*/ 	.word	0xfffffffe
	.align		4
        /*0010*/ 	.word	0x00000000
	.align		4
        /*0014*/ 	.word	0xfffffffd
	.align		4
        /*0018*/ 	.word	0x00000000
	.align		4
        /*001c*/ 	.word	0xfffffffc


//--------------------- .text._Z11MatrixAdd_DPKfS0_Pfi --------------------------
	.section	.text._Z11MatrixAdd_DPKfS0_Pfi,"ax",@progbits
	.align	128
        .global         _Z11MatrixAdd_DPKfS0_Pfi
        .type           _Z11MatrixAdd_DPKfS0_Pfi,@function
        .size           _Z11MatrixAdd_DPKfS0_Pfi,(.L_x_18 - _Z11MatrixAdd_DPKfS0_Pfi)
        .other          _Z11MatrixAdd_DPKfS0_Pfi,@"STO_CUDA_ENTRY STV_DEFAULT"
_Z11MatrixAdd_DPKfS0_Pfi:
.text._Z11MatrixAdd_DPKfS0_Pfi:
[----:B------:R-:W-:Y:S01]  /*0000*/  LDC R1, c[0x0][0x37c] ;  /* 0x0000df00ff017b82 */ /* 0x000fe20000000800 */
[----:B------:R-:W0:Y:S07]  /*0010*/  S2R R7, SR_TID.Y ;  /* 0x0000000000077919 */ /* 0x000e2e0000002200 */
[----:B------:R-:W1:Y:S01]  /*0020*/  S2UR UR4, SR_CTAID.Y ;  /* 0x00000000000479c3 */ /* 0x000e620000002600 */
[----:B------:R-:W1:Y:S01]  /*0030*/  LDCU UR5, c[0x0][0x364] ;  /* 0x00006c80ff0577ac */ /* 0x000e620008000800 */
[----:B------:R-:W2:Y:S02]  /*0040*/  LDCU UR7, c[0x0][0x398] ;  /* 0x00007300ff0777ac */ /* 0x000ea40008000800 */
[----:B--2---:R-:W-:Y:S01]  /*0050*/  MOV R0, UR7 ;  /* 0x0000000700007c02 */ /* 0x004fe20008000f00 */
[----:B-1----:R-:W-:-:S03]  /*0060*/  UIMAD UR4, UR4, UR5, URZ ;  /* 0x00000005040472a4 */ /* 0x002fc6000f8e02ff */
[----:B------:R-:W-:-:S03]  /*0070*/  ISETP.GE.AND P0, PT, R0, 0x1, PT ;  /* 0x000000010000780c */ /* 0x000fc60003f06270 */
[----:B0-----:R-:W-:-:S04]  /*0080*/  IADD3 R0, PT, PT, R7, UR4, RZ ;  /* 0x0000000407007c10 */ /* 0x001fc8000fffe0ff */
[----:B------:R-:W-:-:S13]  /*0090*/  ISETP.GE.OR P0, PT, R0, UR7, !P0 ;  /* 0x0000000700007c0c */ /* 0x000fda000c706670 */
[----:B------:R-:W-:Y:S05]  /*00a0*/  @P0 EXIT ;  /* 0x000000000000094d */ /* 0x000fea0003800000 */
[----:B------:R-:W-:Y:S01]  /*00b0*/  MOV R2, UR7 ;  /* 0x0000000700027c02 */ /* 0x000fe20008000f00 */
[----:B------:R-:W0:Y:S01]  /*00c0*/  LDCU.64 UR8, c[0x0][0x358] ;  /* 0x00006b00ff0877ac */ /* 0x000e220008000a00 */
[----:B------:R-:W-:Y:S02]  /*00d0*/  HFMA2 R3, -RZ, RZ, 0, 0 ;  /* 0x00000000ff037431 */ /* 0x000fe400000001ff */
[----:B------:R-:W-:-:S04]  /*00e0*/  IADD3 R2, PT, PT, R2, -0x1, RZ ;  /* 0xffffffff02027810 */ /* 0x000fc80007ffe0ff */
[----:B------:R-:W-:Y:S02]  /*00f0*/  ISETP.GE.U32.AND P0, PT, R2, 0xf, PT ;  /* 0x0000000f0200780c */ /* 0x000fe40003f06070 */
[----:B------:R-:W-:-:S04]  /*0100*/  MOV R2, UR7 ;  /* 0x0000000700027c02 */ /* 0x000fc80008000f00 */
[----:B------:R-:W-:-:S07]  /*0110*/  LOP3.LUT R2, R2, 0xf, RZ, 0xc0, !PT ;  /* 0x0000000f02027812 */ /* 0x000fce00078ec0ff */
[----:B0-----:R-:W-:Y:S05]  /*0120*/  @!P0 BRA `(.L_x_0) ;  /* 0x0000000800c48947 */ /* 0x001fea0003800000 */
[----:B------:R-:W-:Y:S01]  /*0130*/  MOV R11, UR7 ;  /* 0x00000007000b7c02 */ /* 0x000fe20008000f00 */
[----:B------:R-:W-:Y:S02]  /*0140*/  ULOP3.LUT UR5, UR7, 0x7ffffff0, URZ, 0xc0, !UPT ;  /* 0x7ffffff007057892 */ /* 0x000fe4000f8ec0ff */
[----:B------:R-:W-:Y:S02]  /*0150*/  MOV R23, UR7 ;  /* 0x0000000700177c02 */ /* 0x000fe40008000f00 */
[----:B------:R-:W-:Y:S01]  /*0160*/  MOV R25, UR7 ;  /* 0x0000000700197c02 */ /* 0x000fe20008000f00 */
[--C-:B------:R-:W-:Y:S01]  /*0170*/  IMAD R26, R11, 0x5, R0.reuse ;  /* 0x000000050b1a7824 */ /* 0x100fe200078e0200 */
[----:B------:R-:W-:Y:S01]  /*0180*/  MOV R27, UR7 ;  /* 0x00000007001b7c02 */ /* 0x000fe20008000f00 */
[--C-:B------:R-:W-:Y:S01]  /*0190*/  IMAD R11, R23, 0xa, R0.reuse ;  /* 0x0000000a170b7824 */ /* 0x100fe200078e0200 */
[----:B------:R-:W-:Y:S01]  /*01a0*/  MOV R4, UR4 ;  /* 0x0000000400047c02 */ /* 0x000fe20008000f00 */
[--C-:B------:R-:W-:Y:S01]  /*01b0*/  IMAD R23, R25, 0xb, R0.reuse ;  /* 0x0000000b19177824 */ /* 0x100fe200078e0200 */
[----:B------:R-:W-:Y:S01]  /*01c0*/  MOV R5, UR7 ;  /* 0x0000000700057c02 */ /* 0x000fe20008000f00 */
[--C-:B------:R-:W-:Y:S01]  /*01d0*/  IMAD R25, R27, 0xc, R0.reuse ;  /* 0x0000000c1b197824 */ /* 0x100fe200078e0200 */
[----:B------:R-:W-:Y:S01]  /*01e0*/  MOV R9, UR7 ;  /* 0x0000000700097c02 */ /* 0x000fe20008000f00 */
[----:B------:R-:W-:Y:S01]  /*01f0*/  UIADD3 UR6, UPT, UPT, -UR5, URZ, URZ ;  /* 0x000000ff05067290 */ /* 0x000fe2000fffe1ff */
[----:B------:R-:W-:Y:S01]  /*0200*/  MOV R15, UR7 ;  /* 0x00000007000f7c02 */ /* 0x000fe20008000f00 */
[----:B------:R-:W-:Y:S01]  /*0210*/  IMAD R5, R5, 0x3, R0 ;  /* 0x0000000305057824 */ /* 0x000fe200078e0200 */
[----:B------:R-:W-:-:S02]  /*0220*/  MOV R17, UR7 ;  /* 0x0000000700117c02 */ /* 0x000fc40008000f00 */
[----:B------:R-:W-:Y:S01]  /*0230*/  MOV R21, UR7 ;  /* 0x0000000700157c02 */ /* 0x000fe20008000f00 */
[--C-:B------:R-:W-:Y:S01]  /*0240*/  IMAD R8, R15, 0x6, R0.reuse ;  /* 0x000000060f087824 */ /* 0x100fe200078e0200 */
        /* <DEDUP_REMOVED lines=8> */
[----:B------:R-:W-:Y:S01]  /*02d0*/  IMAD R22, R13, 0xf, R0 ;  /* 0x0000000f0d167824 */ /* 0x000fe200078e0200 */
[----:B------:R-:W-:-:S02]  /*02e0*/  IADD3 R7, PT, PT, R4, UR7, R7 ;  /* 0x0000000704077c10 */ /* 0x000fc4000fffe007 */
[-C--:B------:R-:W-:Y:S01]  /*02f0*/  LEA R6, R9, R0.reuse, 0x2 ;  /* 0x0000000009067211 */ /* 0x080fe200078e10ff */
[----:B------:R-:W-:Y:S01]  /*0300*/  IMAD R9, R17, 0x7, R0 ;  /* 0x0000000711097824 */ /* 0x000fe200078e0200 */
[-C--:B------:R-:W-:Y:S02]  /*0310*/  MOV R4, R0.reuse ;  /* 0x0000000000047202 */ /* 0x080fe40000000f00 */
[-C--:B------:R-:W-:Y:S02]  /*0320*/  LEA R3, R3, R0.reuse, 0x1 ;  /* 0x0000000003037211 */ /* 0x080fe400078e08ff */
[----:B------:R-:W-:-:S07]  /*0330*/  LEA R10, R19, R0, 0x3 ;  /* 0x00000000130a7211 */ /* 0x000fce00078e18ff */
.L_x_1:
[----:B------:R-:W0:Y:S08]  /*0340*/  LDC.64 R16, c[0x0][0x380] ;  /* 0x0000e000ff107b82 */ /* 0x000e300000000a00 */
[----:B------:R-:W1:Y:S01]  /*0350*/  LDC.64 R14, c[0x0][0x388] ;  /* 0x0000e200ff0e7b82 */ /* 0x000e620000000a00 */
[----:B0-----:R-:W-:-:S06]  /*0360*/  IMAD.WIDE.U32 R18, R4, 0x4, R16 ;  /* 0x0000000404127825 */ /* 0x001fcc00078e0010 */
[----:B------:R-:W2:Y:S01]  /*0370*/  LDG.E R18, desc[UR8][R18.64] ;  /* 0x0000000812127981 */ /* 0x000ea2000c1e1900 */
[----:B-1----:R-:W-:-:S05]  /*0380*/  IMAD.WIDE.U32 R12, R4, 0x4, R14 ;  /* 0x00000004040c7825 */ /* 0x002fca00078e000e */
[----:B------:R0:W2:Y:S02]  /*0390*/  LDG.E R21, desc[UR8][R12.64] ;  /* 0x000000080c157981 */ /* 0x0000a4000c1e1900 */
[----:B0-----:R-:W0:Y:S01]  /*03a0*/  LDC.64 R12, c[0x0][0x390] ;  /* 0x0000e400ff0c7b82 */ /* 0x001e220000000a00 */
[----:B--2---:R-:W-:Y:S01]  /*03b0*/  FADD R28, R18, R21 ;  /* 0x00000015121c7221 */ /* 0x004fe20000000000 */
[----:B0-----:R-:W-:-:S04]  /*03c0*/  IMAD.WIDE.U32 R20, R4, 0x4, R12 ;  /* 0x0000000404147825 */ /* 0x001fc800078e000c */
[C---:B------:R-:W-:Y:S01]  /*03d0*/  IMAD.WIDE.U32 R18, R7.reuse, 0x4, R14 ;  /* 0x0000000407127825 */ /* 0x040fe200078e000e */
[----:B------:R0:W-:Y:S05]  /*03e0*/  STG.E desc[UR8][R20.64], R28 ;  /* 0x0000001c14007986 */ /* 0x0001ea000c101908 */
[----:B------:R-:W2:Y:S01]  /*03f0*/  LDG.E R19, desc[UR8][R18.64] ;  /* 0x0000000812137981 */ /* 0x000ea2000c1e1900 */
[----:B0-----:R-:W-:-:S06]  /*0400*/  IMAD.WIDE.U32 R20, R7, 0x4, R16 ;  /* 0x0000000407147825 */ /* 0x001fcc00078e0010 */
[----:B------:R-:W2:Y:S02]  /*0410*/  LDG.E R20, desc[UR8][R20.64] ;  /* 0x0000000814147981 */ /* 0x000ea4000c1e1900 */
[----:B--2---:R-:W-:Y:S01]  /*0420*/  FADD R28, R20, R19 ;  /* 0x00000013141c7221 */ /* 0x004fe20000000000 */
[----:B------:R-:W-:-:S04]  /*0430*/  IMAD.WIDE.U32 R20, R7, 0x4, R12 ;  /* 0x0000000407147825 */ /* 0x000fc800078e000c */
[C---:B------:R-:W-:Y:S01]  /*0440*/  IMAD.WIDE.U32 R18, R3.reuse, 0x4, R16 ;  /* 0x0000000403127825 */ /* 0x040fe200078e0010 */
[----:B------:R0:W-:Y:S04]  /*0450*/  STG.E desc[UR8][R20.64], R28 ;  /* 0x0000001c14007986 */ /* 0x0001e8000c101908 */
[----:B0-----:R0:W2:Y:S02]  /*0460*/  LDG.E R28, desc[UR8][R18.64] ;  /* 0x00000008121c7981 */ /* 0x0010a4000c1e1900 */
[----:B0-----:R-:W-:-:S06]  /*0470*/  IMAD.WIDE.U32 R18, R3, 0x4, R14 ;  /* 0x0000000403127825 */ /* 0x001fcc00078e000e */
[----:B------:R-:W2:Y:S01]  /*0480*/  LDG.E R19, desc[UR8][R18.64] ;  /* 0x0000000812137981 */ /* 0x000ea2000c1e1900 */
[----:B------:R-:W-:-:S04]  /*0490*/  IMAD.WIDE.U32 R20, R3, 0x4, R12 ;  /* 0x0000000403147825 */ /* 0x000fc800078e000c */
[----:B--2---:R-:W-:Y:S01]  /*04a0*/  FADD R28, R28, R19 ;  /* 0x000000131c1c7221 */ /* 0x004fe20000000000 */
[----:B------:R-:W-:-:S04]  /*04b0*/  IMAD.WIDE.U32 R18, R5, 0x4, R14 ;  /* 0x0000000405127825 */ /* 0x000fc800078e000e */
[----:B------:R0:W-:Y:S02]  /*04c0*/  STG.E desc[UR8][R20.64], R28 ;  /* 0x0000001c14007986 */ /* 0x0001e4000c101908 */
[--C-:B0-----:R-:W-:Y:S02]  /*04d0*/  IMAD.WIDE.U32 R20, R5, 0x4, R16.reuse ;  /* 0x0000000405147825 */ /* 0x101fe400078e0010 */
[----:B------:R0:W2:Y:S04]  /*04e0*/  LDG.E R28, desc[UR8][R18.64] ;  /* 0x00000008121c7981 */ /* 0x0000a8000c1e1900 */
[----:B------:R-:W2:Y:S01]  /*04f0*/  LDG.E R20, desc[UR8][R20.64] ;  /* 0x0000000814147981 */ /* 0x000ea2000c1e1900 */
[----:B0-----:R-:W-:-:S04]  /*0500*/  IMAD.WIDE.U32 R18, R6, 0x4, R16 ;  /* 0x0000000406127825 */ /* 0x001fc800078e0010 */
[----:B--2---:R-:W-:Y:S01]  /*0510*/  FADD R28, R20, R28 ;  /* 0x0000001c141c7221 */ /* 0x004fe20000000000 */
[----:B------:R-:W-:-:S05]  /*0520*/  IMAD.WIDE.U32 R20, R5, 0x4, R12 ;  /* 0x0000000405147825 */ /* 0x000fca00078e000c */
        /* <DEDUP_REMOVED lines=75> */
[----:B------:R-:W-:-:S04]  /*09e0*/  IMAD.WIDE.U32 R16, R22, 0x4, R16 ;  /* 0x0000000416107825 */ /* 0x000fc800078e0010 */
[----:B------:R-:W-:-:S04]  /*09f0*/  IMAD.WIDE.U32 R14, R22, 0x4, R14 ;  /* 0x00000004160e7825 */ /* 0x000fc800078e000e */
[----:B--2---:R-:W-:-:S05]  /*0a00*/  FADD R28, R28, R19 ;  /* 0x000000131c1c7221 */ /* 0x004fca0000000000 */
[----:B------:R0:W-:Y:S04]  /*0a10*/  STG.E desc[UR8][R20.64], R28 ;  /* 0x0000001c14007986 */ /* 0x0001e8000c101908 */
[----:B------:R1:W2:Y:S04]  /*0a20*/  LDG.E R16, desc[UR8][R16.64] ;  /* 0x0000000810107981 */ /* 0x0002a8000c1e1900 */
[----:B------:R3:W2:Y:S01]  /*0a30*/  LDG.E R15, desc[UR8][R14.64] ;  /* 0x000000080e0f7981 */ /* 0x0006a2000c1e1900 */
[----:B------:R-:W-:Y:S01]  /*0a40*/  MOV R19, UR7 ;  /* 0x0000000700137c02 */ /* 0x000fe20008000f00 */
[----:B------:R-:W-:Y:S01]  /*0a50*/  UIADD3 UR6, UPT, UPT, UR6, 0x10, URZ ;  /* 0x0000001006067890 */ /* 0x000fe2000fffe0ff */
[----:B------:R-:W-:-:S02]  /*0a60*/  IMAD.WIDE.U32 R12, R22, 0x4, R12 ;  /* 0x00000004160c7825 */ /* 0x000fc400078e000c */
[----:B------:R-:W-:Y:S01]  /*0a70*/  LEA R6, R19, R6, 0x4 ;  /* 0x0000000613067211 */ /* 0x000fe200078e20ff */
[----:B------:R-:W-:Y:S01]  /*0a80*/  UISETP.NE.AND UP0, UPT, UR6, URZ, UPT ;  /* 0x000000ff0600728c */ /* 0x000fe2000bf05270 */
[----:B------:R-:W-:Y:S02]  /*0a90*/  MOV R18, UR7 ;  /* 0x0000000700127c02 */ /* 0x000fe40008000f00 */
[----:B-1----:R-:W-:Y:S02]  /*0aa0*/  MOV R17, UR7 ;  /* 0x0000000700117c02 */ /* 0x002fe40008000f00 */
[----:B---3--:R-:W-:Y:S02]  /*0ab0*/  MOV R14, UR7 ;  /* 0x00000007000e7c02 */ /* 0x008fe40008000f00 */
[----:B0-----:R-:W-:Y:S02]  /*0ac0*/  MOV R21, UR7 ;  /* 0x0000000700157c02 */ /* 0x001fe40008000f00 */
[----:B------:R-:W-:-:S02]  /*0ad0*/  LEA R7, R14, R7, 0x4 ;  /* 0x000000070e077211 */ /* 0x000fc400078e20ff */
[----:B------:R-:W-:Y:S02]  /*0ae0*/  LEA R3, R14, R3, 0x4 ;  /* 0x000000030e037211 */ /* 0x000fe400078e20ff */
[----:B------:R-:W-:Y:S02]  /*0af0*/  LEA R5, R18, R5, 0x4 ;  /* 0x0000000512057211 */ /* 0x000fe400078e20ff */
[----:B------:R-:W-:Y:S02]  /*0b00*/  LEA R26, R17, R26, 0x4 ;  /* 0x0000001a111a7211 */ /* 0x000fe400078e20ff */
[C---:B------:R-:W-:Y:S02]  /*0b10*/  LEA R9, R14.reuse, R9, 0x4 ;  /* 0x000000090e097211 */ /* 0x040fe400078e20ff */
[----:B------:R-:W-:Y:S02]  /*0b20*/  LEA R10, R21, R10, 0x4 ;  /* 0x0000000a150a7211 */ /* 0x000fe400078e20ff */
[----:B------:R-:W-:-:S02]  /*0b30*/  LEA R11, R14, R11, 0x4 ;  /* 0x0000000b0e0b7211 */ /* 0x000fc400078e20ff */
[----:B------:R-:W-:Y:S02]  /*0b40*/  LEA R25, R18, R25, 0x4 ;  /* 0x0000001912197211 */ /* 0x000fe400078e20ff */
[----:B------:R-:W-:Y:S01]  /*0b50*/  LEA R27, R14, R27, 0x4 ;  /* 0x0000001b0e1b7211 */ /* 0x000fe200078e20ff */
[----:B--2---:R-:W-:Y:S01]  /*0b60*/  FADD R19, R16, R15 ;  /* 0x0000000f10137221 */ /* 0x004fe20000000000 */
[----:B------:R-:W-:Y:S02]  /*0b70*/  MOV R15, UR7 ;  /* 0x00000007000f7c02 */ /* 0x000fe40008000f00 */
[----:B------:R-:W-:Y:S02]  /*0b80*/  MOV R16, UR7 ;  /* 0x0000000700107c02 */ /* 0x000fe40008000f00 */
[----:B------:R0:W-:Y:S01]  /*0b90*/  STG.E desc[UR8][R12.64], R19 ;  /* 0x000000130c007986 */ /* 0x0001e2000c101908 */
[C---:B------:R-:W-:Y:S02]  /*0ba0*/  LEA R8, R15.reuse, R8, 0x4 ;  /* 0x000000080f087211 */ /* 0x040fe400078e20ff */
[----:B------:R-:W-:-:S02]  /*0bb0*/  LEA R24, R15, R24, 0x4 ;  /* 0x000000180f187211 */ /* 0x000fc400078e20ff */
[----:B------:R-:W-:Y:S02]  /*0bc0*/  LEA R23, R16, R23, 0x4 ;  /* 0x0000001710177211 */ /* 0x000fe400078e20ff */
[----:B------:R-:W-:Y:S02]  /*0bd0*/  LEA R4, R15, R4, 0x4 ;  /* 0x000000040f047211 */ /* 0x000fe400078e20ff */
[----:B0-----:R-:W-:Y:S02]  /*0be0*/  MOV R12, UR7 ;  /* 0x00000007000c7c02 */ /* 0x001fe40008000f00 */
[----:B------:R-:W-:Y:S02]  /*0bf0*/  MOV R13, UR7 ;  /* 0x00000007000d7c02 */ /* 0x000fe40008000f00 */
[----:B------:R-:W-:Y:S02]  /*0c00*/  LEA R29, R12, R29, 0x4 ;  /* 0x0000001d0c1d7211 */ /* 0x000fe400078e20ff */
[----:B------:R-:W-:Y:S01]  /*0c10*/  LEA R22, R13, R22, 0x4 ;  /* 0x000000160d167211 */ /* 0x000fe200078e20ff */
[----:B------:R-:W-:Y:S06]  /*0c20*/  BRA.U UP0, `(.L_x_1) ;  /* 0xfffffff500c47547 */ /* 0x000fec000b83ffff */
[----:B------:R-:W-:-:S07]  /*0c30*/  MOV R3, UR5 ;  /* 0x0000000500037c02 */ /* 0x000fce0008000f00 */
.L_x_0:
[----:B------:R-:W-:-:S13]  /*0c40*/  ISETP.NE.AND P0, PT, R2, RZ, PT ;  /* 0x000000ff0200720c */ /* 0x000fda0003f05270 */
[----:B------:R-:W-:Y:S05]  /*0c50*/  @!P0 EXIT ;  /* 0x000000000000894d */ /* 0x000fea0003800000 */
[----:B------:R-:W-:Y:S02]  /*0c60*/  ISETP.GE.U32.AND P0, PT, R2, 0x8, PT ;  /* 0x000000080200780c */ /* 0x000fe40003f06070 */
[----:B------:R-:W-:-:S04]  /*0c70*/  MOV R8, UR7 ;  /* 0x0000000700087c02 */ /* 0x000fc80008000f00 */
[----:B------:R-:W-:-:S04]  /*0c80*/  LOP3.LUT R8, R8, 0x7, RZ, 0xc0, !PT ;  /* 0x0000000708087812 */ /* 0x000fc800078ec0ff */
[----:B------:R-:W-:-:S03]  /*0c90*/  ISETP.NE.AND P1, PT, R8, RZ, PT ;  /* 0x000000ff0800720c */ /* 0x000fc60003f25270 */
[----:B------:R-:W-:Y:S10]  /*0ca0*/  @!P0 BRA `(.L_x_2) ;  /* 0x0000000400108947 */ /* 0x000ff40003800000 */
[----:B------:R-:W0:Y:S01]  /*0cb0*/  LDC.64 R6, c[0x0][0x380] ;  /* 0x0000e000ff067b82 */ /* 0x000e220000000a00 */
[----:B------:R-:W-:-:S07]  /*0cc0*/  IMAD R17, R3, UR7, R0 ;  /* 0x0000000703117c24 */ /* 0x000fce000f8e0200 */
[----:B------:R-:W1:Y:S08]  /*0cd0*/  LDC.64 R4, c[0x0][0x388] ;  /* 0x0000e200ff047b82 */ /* 0x000e700000000a00 */
[----:B------:R-:W2:Y:S01]  /*0ce0*/  LDC.64 R10, c[0x0][0x390] ;  /* 0x0000e400ff0a7b82 */ /* 0x000ea20000000a00 */
[----:B0-----:R-:W-:-:S06]  /*0cf0*/  IMAD.WIDE.U32 R12, R17, 0x4, R6 ;  /* 0x00000004110c7825 */ /* 0x001fcc00078e0006 */
[----:B------:R-:W3:Y:S01]  /*0d00*/  LDG.E R12, desc[UR8][R12.64] ;  /* 0x000000080c0c7981 */ /* 0x000ee2000c1e1900 */
[----:B-1----:R-:W-:-:S06]  /*0d10*/  IMAD.WIDE.U32 R14, R17, 0x4, R4 ;  /* 0x00000004110e7825 */ /* 0x002fcc00078e0004 */
[----:B------:R-:W3:Y:S01]  /*0d20*/  LDG.E R15, desc[UR8][R14.64] ;  /* 0x000000080e0f7981 */ /* 0x000ee2000c1e1900 */
[C---:B------:R-:W-:Y:S01]  /*0d30*/  IADD3 R23, PT, PT, R17.reuse, UR7, RZ ;  /* 0x0000000711177c10 */ /* 0x040fe2000fffe0ff */
[----:B--2---:R-:W-:-:S04]  /*0d40*/  IMAD.WIDE.U32 R16, R17, 0x4, R10 ;  /* 0x0000000411107825 */ /* 0x004fc800078e000a */
[----:B------:R-:W-:-:S04]  /*0d50*/  IMAD.WIDE.U32 R18, R23, 0x4, R6 ;  /* 0x0000000417127825 */ /* 0x000fc800078e0006 */
[----:B------:R-:W-:-:S04]  /*0d60*/  IMAD.WIDE.U32 R20, R23, 0x4, R4 ;  /* 0x0000000417147825 */ /* 0x000fc800078e0004 */
[----:B---3--:R-:W-:-:S05]  /*0d70*/  FADD R9, R12, R15 ;  /* 0x0000000f0c097221 */ /* 0x008fca0000000000 */
[----:B------:R0:W-:Y:S04]  /*0d80*/  STG.E desc[UR8][R16.64], R9 ;  /* 0x0000000910007986 */ /* 0x0001e8000c101908 */
[----:B------:R-:W2:Y:S04]  /*0d90*/  LDG.E R18, desc[UR8][R18.64] ;  /* 0x0000000812127981 */ /* 0x000ea8000c1e1900 */
[----:B------:R-:W2:Y:S01]  /*0da0*/  LDG.E R21, desc[UR8][R20.64] ;  /* 0x0000000814157981 */ /* 0x000ea2000c1e1900 */
[C---:B------:R-:W-:Y:S01]  /*0db0*/  IADD3 R27, PT, PT, R23.reuse, UR7, RZ ;  /* 0x00000007171b7c10 */ /* 0x040fe2000fffe0ff */
[----:B------:R-:W-:-:S04]  /*0dc0*/  IMAD.WIDE.U32 R12, R23, 0x4, R10 ;  /* 0x00000004170c7825 */ /* 0x000fc800078e000a */
[----:B------:R-:W-:-:S04]  /*0dd0*/  IMAD.WIDE.U32 R14, R27, 0x4, R6 ;  /* 0x000000041b0e7825 */ /* 0x000fc800078e0006 */
[----:B------:R-:W-:-:S04]  /*0de0*/  IMAD.WIDE.U32 R22, R27, 0x4, R4 ;  /* 0x000000041b167825 */ /* 0x000fc800078e0004 */
[----:B--2---:R-:W-:-:S05]  /*0df0*/  FADD R25, R18, R21 ;  /* 0x0000001512197221 */ /* 0x004fca0000000000 */
[----:B------:R1:W-:Y:S04]  /*0e00*/  STG.E desc[UR8][R12.64], R25 ;  /* 0x000000190c007986 */ /* 0x0003e8000c101908 */
[----:B------:R-:W2:Y:S04]  /*0e10*/  LDG.E R14, desc[UR8][R14.64] ;  /* 0x000000080e0e7981 */ /* 0x000ea8000c1e1900 */
[----:B------:R-:W2:Y:S01]  /*0e20*/  LDG.E R23, desc[UR8][R22.64] ;  /* 0x0000000816177981 */ /* 0x000ea2000c1e1900 */
[C---:B------:R-:W-:Y:S01]  /*0e30*/  IADD3 R29, PT, PT, R27.reuse, UR7, RZ ;  /* 0x000000071b1d7c10 */ /* 0x040fe2000fffe0ff */
[----:B0-----:R-:W-:-:S04]  /*0e40*/  IMAD.WIDE.U32 R16, R27, 0x4, R10 ;  /* 0x000000041b107825 */ /* 0x001fc800078e000a */
[----:B------:R-:W-:-:S04]  /*0e50*/  IMAD.WIDE.U32 R18, R29, 0x4, R6 ;  /* 0x000000041d127825 */ /* 0x000fc800078e0006 */
[----:B------:R-:W-:-:S04]  /*0e60*/  IMAD.WIDE.U32 R20, R29, 0x4, R4 ;  /* 0x000000041d147825 */ /* 0x000fc800078e0004 */
[----:B--2---:R-:W-:-:S05]  /*0e70*/  FADD R9, R14, R23 ;  /* 0x000000170e097221 */ /* 0x004fca0000000000 */
[----:B------:R0:W-:Y:S04]  /*0e80*/  STG.E desc[UR8][R16.64], R9 ;  /* 0x0000000910007986 */ /* 0x0001e8000c101908 */
[----:B------:R-:W2:Y:S04]  /*0e90*/  LDG.E R18, desc[UR8][R18.64] ;  /* 0x0000000812127981 */ /* 0x000ea8000c1e1900 */
[----:B------:R-:W2:Y:S01]  /*0ea0*/  LDG.E R21, desc[UR8][R20.64] ;  /* 0x0000000814157981 */ /* 0x000ea2000c1e1900 */
[C---:B------:R-:W-:Y:S01]  /*0eb0*/  IADD3 R27, PT, PT, R29.reuse, UR7, RZ ;  /* 0x000000071d1b7c10 */ /* 0x040fe2000fffe0ff */
[----:B-1----:R-:W-:-:S04]  /*0ec0*/  IMAD.WIDE.U32 R12, R29, 0x4, R10 ;  /* 0x000000041d0c7825 */ /* 0x002fc800078e000a */
        /* <DEDUP_REMOVED lines=28> */
[----:B------:R-:W1:Y:S04]  /*1090*/  LDG.E R6, desc[UR8][R6.64] ;  /* 0x0000000806067981 */ /* 0x000e68000c1e1900 */
[----:B------:R-:W1:Y:S01]  /*10a0*/  LDG.E R5, desc[UR8][R4.64] ;  /* 0x0000000804057981 */ /* 0x000e62000c1e1900 */
[----:B------:R-:W-:Y:S01]  /*10b0*/  IMAD.WIDE.U32 R10, R29, 0x4, R10 ;  /* 0x000000041d0a7825 */ /* 0x000fe200078e000a */
[----:B------:R-:W-:-:S03]  /*10c0*/  IADD3 R3, PT, PT, R3, 0x8, RZ ;  /* 0x0000000803037810 */ /* 0x000fc60007ffe0ff */
[----:B-1----:R-:W-:-:S05]  /*10d0*/  FADD R13, R6, R5 ;  /* 0x00000005060d7221 */ /* 0x002fca0000000000 */
[----:B------:R0:W-:Y:S02]  /*10e0*/  STG.E desc[UR8][R10.64], R13 ;  /* 0x0000000d0a007986 */ /* 0x0001e4000c101908 */
.L_x_2:
[----:B------:R-:W-:Y:S05]  /*10f0*/  @!P1 EXIT ;  /* 0x000000000000994d */ /* 0x000fea0003800000 */
[----:B------:R-:W-:Y:S02]  /*1100*/  ISETP.GE.U32.AND P0, PT, R8, 0x4, PT ;  /* 0x000000040800780c */ /* 0x000fe40003f06070 */
[----:B------:R-:W-:-:S04]  /*1110*/  MOV R2, UR7 ;  /* 0x0000000700027c02 */ /* 0x000fc80008000f00 */
[----:B------:R-:W-:-:S04]  /*1120*/  LOP3.LUT R2, R2, 0x3, RZ, 0xc0, !PT ;  /* 0x0000000302027812 */ /* 0x000fc800078ec0ff */
[----:B------:R-:W-:-:S03]  /*1130*/  ISETP.NE.AND P1, PT, R2, RZ, PT ;  /* 0x000000ff0200720c */ /* 0x000fc60003f25270 */
[----:B------:R-:W-:Y:S10]  /*1140*/  @!P0 BRA `(.L_x_3) ;  /* 0x0000000000908947 */ /* 0x000ff40003800000 */
[----:B------:R-:W1:Y:S01]  /*1150*/  LDC.64 R6, c[0x0][0x380] ;  /* 0x0000e000ff067b82 */ /* 0x000e620000000a00 */
[----:B------:R-:W-:-:S07]  /*1160*/  IMAD R15, R3, UR7, R0 ;  /* 0x00000007030f7c24 */ /* 0x000fce000f8e0200 */
[----:B------:R-:W2:Y:S08]  /*1170*/  LDC.64 R4, c[0x0][0x388] ;  /* 0x0000e200ff047b82 */ /* 0x000eb00000000a00 */
[----:B0-----:R-:W0:Y:S01]  /*1180*/  LDC.64 R8, c[0x0][0x390] ;  /* 0x0000e400ff087b82 */ /* 0x001e220000000a00 */
[----:B-1----:R-:W-:-:S06]  /*1190*/  IMAD.WIDE.U32 R10, R15, 0x4, R6 ;  /* 0x000000040f0a7825 */ /* 0x002fcc00078e0006 */
[----:B------:R-:W3:Y:S01]  /*11a0*/  LDG.E R10, desc[UR8][R10.64] ;  /* 0x000000080a0a7981 */ /* 0x000ee2000c1e1900 */
[----:B--2---:R-:W-:-:S06]  /*11b0*/  IMAD.WIDE.U32 R12, R15, 0x4, R4 ;  /* 0x000000040f0c7825 */ /* 0x004fcc00078e0004 */
[----:B------:R-:W3:Y:S01]  /*11c0*/  LDG.E R13, desc[UR8][R12.64] ;  /* 0x000000080c0d7981 */ /* 0x000ee2000c1e1900 */
[C---:B------:R-:W-:Y:S01]  /*11d0*/  IADD3 R21, PT, PT, R15.reuse, UR7, RZ ;  /* 0x000000070f157c10 */ /* 0x040fe2000fffe0ff */
[----:B0-----:R-:W-:-:S04]  /*11e0*/  IMAD.WIDE.U32 R14, R15, 0x4, R8 ;  /* 0x000000040f0e7825 */ /* 0x001fc800078e0008 */
        /* <DEDUP_REMOVED lines=14> */
[C---:B0-----:R-:W-:Y:S01]  /*12d0*/  IADD3 R23, PT, PT, R27.reuse, UR7, RZ ;  /* 0x000000071b177c10 */ /* 0x041fe2000fffe0ff */
[----:B------:R-:W-:-:S04]  /*12e0*/  IMAD.WIDE.U32 R14, R27, 0x4, R8 ;  /* 0x000000041b0e7825 */ /* 0x000fc800078e0008 */
        /* <DEDUP_REMOVED lines=10> */
.L_x_3:
[----:B------:R-:W-:Y:S05]  /*1390*/  @!P1 EXIT ;  /* 0x000000000000994d */ /* 0x000fea0003800000 */
[----:B------:R-:W-:Y:S01]  /*13a0*/  IMAD R3, R3, UR7, R0 ;  /* 0x0000000703037c24 */ /* 0x000fe2000f8e0200 */
[----:B------:R-:W-:Y:S01]  /*13b0*/  IADD3 R0, PT, PT, -R2, RZ, RZ ;  /* 0x000000ff02007210 */ /* 0x000fe20007ffe1ff */
[----:B------:R-:W1:Y:S02]  /*13c0*/  LDCU.64 UR4, c[0x0][0x390] ;  /* 0x00007200ff0477ac */ /* 0x000e640008000a00 */
[----:B------:R-:W-:Y:S01]  /*13d0*/  IMAD.WIDE.U32 R2, R3, 0x4, RZ ;  /* 0x0000000403027825 */ /* 0x000fe200078e00ff */
[----:B------:R-:W3:Y:S06]  /*13e0*/  LDCU.128 UR12, c[0x0][0x380] ;  /* 0x00007000ff0c77ac */ /* 0x000eec0008000c00 */
.L_x_4:
[C---:B---3--:R-:W-:Y:S02]  /*13f0*/  IADD3 R6, P1, PT, R2.reuse, UR14, RZ ;  /* 0x0000000e02067c10 */ /* 0x048fe4000ff3e0ff */
[----:B------:R-:W-:Y:S02]  /*1400*/  IADD3 R4, P0, PT, R2, UR12, RZ ;  /* 0x0000000c02047c10 */ /* 0x000fe4000ff1e0ff */
[C---:B------:R-:W-:Y:S02]  /*1410*/  IADD3.X R7, PT, PT, R3.reuse, UR15, RZ, P1, !PT ;  /* 0x0000000f03077c10 */ /* 0x040fe40008ffe4ff */
[----:B------:R-:W-:-:S04]  /*1420*/  IADD3.X R5, PT, PT, R3, UR13, RZ, P0, !PT ;  /* 0x0000000d03057c10 */ /* 0x000fc800087fe4ff */
[----:B------:R-:W3:Y:S04]  /*1430*/  LDG.E R7, desc[UR8][R6.64] ;  /* 0x0000000806077981 */ /* 0x000ee8000c1e1900 */
[----:B------:R-:W3:Y:S01]  /*1440*/  LDG.E R4, desc[UR8][R4.64] ;  /* 0x0000000804047981 */ /* 0x000ee2000c1e1900 */
[----:B-12-4-:R-:W-:Y:S02]  /*1450*/  IADD3 R8, P0, PT, R2, UR4, RZ ;  /* 0x0000000402087c10 */ /* 0x016fe4000ff1e0ff */
[----:B------:R-:W-:Y:S02]  /*1460*/  IADD3 R0, PT, PT, R0, 0x1, RZ ;  /* 0x0000000100007810 */ /* 0x000fe40007ffe0ff */
[----:B0-----:R-:W-:Y:S02]  /*1470*/  IADD3.X R9, PT, PT, R3, UR5, RZ, P0, !PT ;  /* 0x0000000503097c10 */ /* 0x001fe400087fe4ff */
[----:B------:R-:W-:-:S02]  /*1480*/  ISETP.NE.AND P0, PT, R0, RZ, PT ;  /* 0x000000ff0000720c */ /* 0x000fc40003f05270 */
[----:B------:R-:W-:-:S05]  /*1490*/  MOV R13, UR7 ;  /* 0x00000007000d7c02 */ /* 0x000fca0008000f00 */
[----:B------:R-:W-:-:S04]  /*14a0*/  IMAD.WIDE.U32 R2, R13, 0x4, R2 ;  /* 0x000000040d027825 */ /* 0x000fc800078e0002 */
[----:B---3--:R-:W-:-:S05]  /*14b0*/  FADD R11, R4, R7 ;  /* 0x00000007040b7221 */ /* 0x008fca0000000000 */
[----:B------:R4:W-:Y:S01]  /*14c0*/  STG.E desc[UR8][R8.64], R11 ;  /* 0x0000000b08007986 */ /* 0x0009e2000c101908 */
[----:B------:R-:W-:Y:S05]  /*14d0*/  @P0 BRA `(.L_x_4) ;  /* 0xfffffffc00c40947 */ /* 0x000fea000383ffff */
[----:B------:R-:W-:Y:S05]  /*14e0*/  EXIT ;  /* 0x000000000000794d */ /* 0x000fea0003800000 */
.L_x_5:
[----:B------:R-:W-:-:S00]  /*14f0*/  BRA `(.L_x_5) ;  /* 0xfffffffc00fc7947 */ /* 0x000fc0000383ffff */
[----:B------:R-:W-:-:S00]  /*1500*/  NOP ;  /* 0x0000000000007918 */ /* 0x000fc00000000000 */
[----:B------:R-:W-:-:S00]  /*1510*/  NOP ;  /* 0x0000000000007918 */ /* 0x000fc00000000000 */
[----:B------:R-:W-:-:S00]  /*1520*/  NOP ;  /* 0x0000000000007918 */ /* 0x000fc00000000000 */
[----:B------:R-:W-:-:S00]  /*1530*/  NOP ;  /* 0x0000000000007918 */ /* 0x000fc00000000000 */
[----:B------:R-:W-:-:S00]  /*1540*/  NOP ;  /* 0x0000000000007918 */ /* 0x000fc00000000000 */
[----:B------:R-:W-:-:S00]  /*1550*/  NOP ;  /* 0x0000000000007918 */ /* 0x000fc00000000000 */
[----:B------:R-:W-:-:S00]  /*1560*/  NOP ;  /* 0x0000000000007918 */ /* 0x000fc00000000000 */
[----:B------:R-:W-:-:S00]  /*1570*/  NOP ;  /* 0x0000000000007918 */ /* 0x000fc00000000000 */
.L_x_18:


//--------------------- .text._Z11matrixAdd_BPKfS0_Pfi --------------------------
	.section	.text._Z11matrixAdd_BPKfS0_Pfi,"ax",@progbits
	.align	128
        .global         _Z11matrixAdd_BPKfS0_Pfi
        .type           _Z11matrixAdd_BPKfS0_Pfi,@function
        .size           _Z11matrixAdd_BPKfS0_Pfi,(.L_x_19 - _Z11matrixAdd_BPKfS0_Pfi)
        .other          _Z11matrixAdd_BPKfS0_Pfi,@"STO_CUDA_ENTRY STV_DEFAULT"
_Z11matrixAdd_BPKfS0_Pfi:
.text._Z11matrixAdd_BPKfS0_Pfi:
[----:B------:R-:W-:Y:S01]  /*0000*/  LDC R1, c[0x0][0x37c] ;  /* 0x0000df00ff017b82 */ /* 0x000fe20000000800 */
[----:B------:R-:W0:Y:S07]  /*0010*/  S2R R0, SR_TID.X ;  /* 0x0000000000007919 */ /* 0x000e2e0000002100 */
[----:B------:R-:W0:Y:S08]  /*0020*/  S2UR UR4, SR_CTAID.X ;  /* 0x00000000000479c3 */ /* 0x000e300000002500 */
[----:B------:R-:W0:Y:S08]  /*0030*/  LDC R3, c[0x0][0x360] ;  /* 0x0000d800ff037b82 */ /* 0x000e300000000800 */
[----:B------:R-:W1:Y:S01]  /*0040*/  LDC R2, c[0x0][0x398] ;  /* 0x0000e600ff027b82 */ /* 0x000e620000000800 */
[----:B0-----:R-:W-:Y:S01]  /*0050*/  IMAD R3, R3, UR4, R0 ;  /* 0x0000000403037c24 */ /* 0x001fe2000f8e0200 */
[----:B-1----:R-:W-:-:S04]  /*0060*/  ISETP.GE.AND P0, PT, R2, 0x1, PT ;  /* 0x000000010200780c */ /* 0x002fc80003f06270 */
[----:B------:R-:W-:-:S13]  /*0070*/  ISETP.GE.OR P0, PT, R3, R2, !P0 ;  /* 0x000000020300720c */ /* 0x000fda0004706670 */
[----:B------:R-:W-:Y:S05]  /*0080*/  @P0 EXIT ;  /* 0x000000000000094d */ /* 0x000fea0003800000 */
[C---:B------:R-:W-:Y:S01]  /*0090*/  ISETP.GE.U32.AND P1, PT, R2.reuse, 0x10, PT ;  /* 0x000000100200780c */ /* 0x040fe20003f26070 */
[----:B------:R-:W-:Y:S01]  /*00a0*/  IMAD R0, R3, R2, RZ ;  /* 0x0000000203007224 */ /* 0x000fe200078e02ff */
[----:B------:R-:W-:Y:S01]  /*00b0*/  LOP3.LUT R14, R2, 0xf, RZ, 0xc0, !PT ;  /* 0x0000000f020e7812 */ /* 0x000fe200078ec0ff */
[----:B------:R-:W0:Y:S01]  /*00c0*/  LDCU.64 UR12, c[0x0][0x358] ;  /* 0x00006b00ff0c77ac */ /* 0x000e220008000a00 */
[----:B------:R-:W-:Y:S02]  /*00d0*/  HFMA2 R3, -RZ, RZ, 0, 0 ;  /* 0x00000000ff037431 */ /* 0x000fe400000001ff */
[----:B------:R-:W-:-:S07]  /*00e0*/  ISETP.NE.AND P0, PT, R14, RZ, PT ;  /* 0x000000ff0e00720c */ /* 0x000fce0003f05270 */
[----:B------:R-:W-:Y:S06]  /*00f0*/  @!P1 BRA `(.L_x_6) ;  /* 0x0000000400609947 */ /* 0x000fec0003800000 */
[----:B------:R-:W1:Y:S01]  /*0100*/  LDCU.128 UR4, c[0x0][0x380] ;  /* 0x00007000ff0477ac */ /* 0x000e620008000c00 */
[----:B------:R-:W-:Y:S02]  /*0110*/  LOP3.LUT R3, R2, 0x7ffffff0, RZ, 0xc0, !PT ;  /* 0x7ffffff002037812 */ /* 0x000fe400078ec0ff */
[----:B------:R-:W-:Y:S01]  /*0120*/  MOV R10, R0 ;  /* 0x00000000000a7202 */ /* 0x000fe20000000f00 */
[----:B------:R-:W2:Y:S01]  /*0130*/  LDCU.64 UR10, c[0x0][0x390] ;  /* 0x00007200ff0a77ac */ /* 0x000ea20008000a00 */
[----:B------:R-:W-:Y:S01]  /*0140*/  IADD3 R11, PT, PT, -R3, RZ, RZ ;  /* 0x000000ff030b7210 */ /* 0x000fe20007ffe1ff */
[----:B-1----:R-:W-:Y:S02]  /*0150*/  UIADD3 UR8, UP0, UPT, UR6, 0x20, URZ ;  /* 0x0000002006087890 */ /* 0x002fe4000ff1e0ff */
[----:B------:R-:W-:Y:S02]  /*0160*/  UIADD3 UR6, UP1, UPT, UR4, 0x20, URZ ;  /* 0x0000002004067890 */ /* 0x000fe4000ff3e0ff */
[----:B--2---:R-:W-:-:S02]  /*0170*/  UIADD3 UR4, UP2, UPT, UR10, 0x20, URZ ;  /* 0x000000200a047890 */ /* 0x004fc4000ff5e0ff */
[----:B------:R-:W-:Y:S02]  /*0180*/  UIADD3.X UR9, UPT, UPT, URZ, UR7, URZ, UP0, !UPT ;  /* 0x00000007ff097290 */ /* 0x000fe400087fe4ff */
[----:B------:R-:W-:Y:S02]  /*0190*/  UIADD3.X UR7, UPT, UPT, URZ, UR5, URZ, UP1, !UPT ;  /* 0x00000005ff077290 */ /* 0x000fe40008ffe4ff */
[----:B------:R-:W-:-:S12]  /*01a0*/  UIADD3.X UR5, UPT, UPT, URZ, UR11, URZ, UP2, !UPT ;  /* 0x0000000bff057290 */ /* 0x000fd800097fe4ff */
.L_x_7:
[----:B------:R-:W-:Y:S02]  /*01b0*/  MOV R4, UR8 ;  /* 0x0000000800047c02 */ /* 0x000fe40008000f00 */
[----:B------:R-:W-:Y:S02]  /*01c0*/  MOV R5, UR9 ;  /* 0x0000000900057c02 */ /* 0x000fe40008000f00 */
[----:B------:R-:W-:Y:S02]  /*01d0*/  MOV R6, UR6 ;  /* 0x0000000600067c02 */ /* 0x000fe40008000f00 */
[----:B------:R-:W-:Y:S01]  /*01e0*/  MOV R7, UR7 ;  /* 0x0000000700077c02 */ /* 0x000fe20008000f00 */
[----:B------:R-:W-:-:S04]  /*01f0*/  IMAD.WIDE R4, R10, 0x4, R4 ;  /* 0x000000040a047825 */ /* 0x000fc800078e0204 */
[----:B------:R-:W-:Y:S01]  /*0200*/  IMAD.WIDE R6, R10, 0x4, R6 ;  /* 0x000000040a067825 */ /* 0x000fe200078e0206 */
[----:B0-----:R-:W2:Y:S04]  /*0210*/  LDG.E R12, desc[UR12][R4.64+-0x20] ;  /* 0xffffe00c040c7981 */ /* 0x001ea8000c1e1900 */
[----:B----4-:R-:W2:Y:S01]  /*0220*/  LDG.E R13, desc[UR12][R6.64+-0x20] ;  /* 0xffffe00c060d7981 */ /* 0x010ea2000c1e1900 */
[----:B------:R-:W-:Y:S02]  /*0230*/  MOV R8, UR4 ;  /* 0x0000000400087c02 */ /* 0x000fe40008000f00 */
[----:B------:R-:W-:-:S03]  /*0240*/  MOV R9, UR5 ;  /* 0x0000000500097c02 */ /* 0x000fc60008000f00 */
[----:B------:R-:W-:-:S04]  /*0250*/  IMAD.WIDE R8, R10, 0x4, R8 ;  /* 0x000000040a087825 */ /* 0x000fc800078e0208 */
[----:B--2---:R-:W-:-:S05]  /*0260*/  FADD R13, R12, -R13 ;  /* 0x8000000d0c0d7221 */ /* 0x004fca0000000000 */
[----:B------:R0:W-:Y:S04]  /*0270*/  STG.E desc[UR12][R8.64+-0x20], R13 ;  /* 0xffffe00d08007986 */ /* 0x0001e8000c10190c */
[----:B------:R-:W2:Y:S04]  /*0280*/  LDG.E R12, desc[UR12][R4.64+-0x1c] ;  /* 0xffffe40c040c7981 */ /* 0x000ea8000c1e1900 */
[----:B------:R-:W2:Y:S02]  /*0290*/  LDG.E R15, desc[UR12][R6.64+-0x1c] ;  /* 0xffffe40c060f7981 */ /* 0x000ea4000c1e1900 */
[----:B--2---:R-:W-:-:S05]  /*02a0*/  FADD R15, R12, -R15 ;  /* 0x8000000f0c0f7221 */ /* 0x004fca0000000000 */
[----:B------:R1:W-:Y:S04]  /*02b0*/  STG.E desc[UR12][R8.64+-0x1c], R15 ;  /* 0xffffe40f08007986 */ /* 0x0003e8000c10190c */
[----:B------:R-:W2:Y:S04]  /*02c0*/  LDG.E R12, desc[UR12][R4.64+-0x18] ;  /* 0xffffe80c040c7981 */ /* 0x000ea8000c1e1900 */
[----:B------:R-:W2:Y:S02]  /*02d0*/  LDG.E R17, desc[UR12][R6.64+-0x18] ;  /* 0xffffe80c06117981 */ /* 0x000ea4000c1e1900 */
[----:B--2---:R-:W-:-:S05]  /*02e0*/  FADD R17, R12, -R17 ;  /* 0x800000110c117221 */ /* 0x004fca0000000000 */
[----:B------:R2:W-:Y:S04]  /*02f0*/  STG.E desc[UR12][R8.64+-0x18], R17 ;  /* 0xffffe81108007986 */ /* 0x0005e8000c10190c */
[----:B------:R-:W3:Y:S04]  /*0300*/  LDG.E R12, desc[UR12][R4.64+-0x14] ;  /* 0xffffec0c040c7981 */ /* 0x000ee8000c1e1900 */
[----:B------:R-:W3:Y:S02]  /*0310*/  LDG.E R19, desc[UR12][R6.64+-0x14] ;  /* 0xffffec0c06137981 */ /* 0x000ee4000c1e1900 */
[----:B---3--:R-:W-:-:S05]  /*0320*/  FADD R19, R12, -R19 ;  /* 0x800000130c137221 */ /* 0x008fca0000000000 */
[----:B------:R3:W-:Y:S04]  /*0330*/  STG.E desc[UR12][R8.64+-0x14], R19 ;  /* 0xffffec1308007986 */ /* 0x0007e8000c10190c */
[----:B------:R-:W4:Y:S04]  /*0340*/  LDG.E R12, desc[UR12][R4.64+-0x10] ;  /* 0xfffff00c040c7981 */ /* 0x000f28000c1e1900 */
[----:B0-----:R-:W4:Y:S02]  /*0350*/  LDG.E R13, desc[UR12][R6.64+-0x10] ;  /* 0xfffff00c060d7981 */ /* 0x001f24000c1e1900 */
[----:B----4-:R-:W-:-:S05]  /*0360*/  FADD R13, R12, -R13 ;  /* 0x8000000d0c0d7221 */ /* 0x010fca0000000000 */
[----:B------:R0:W-:Y:S04]  /*0370*/  STG.E desc[UR12][R8.64+-0x10], R13 ;  /* 0xfffff00d08007986 */ /* 0x0001e8000c10190c */
[----:B------:R-:W4:Y:S04]  /*0380*/  LDG.E R12, desc[UR12][R4.64+-0xc] ;  /* 0xfffff40c040c7981 */ /* 0x000f28000c1e1900 */
[----:B-1----:R-:W4:Y:S02]  /*0390*/  LDG.E R15, desc[UR12][R6.64+-0xc] ;  /* 0xfffff40c060f7981 */ /* 0x002f24000c1e1900 */
[----:B----4-:R-:W-:-:S05]  /*03a0*/  FADD R15, R12, -R15 ;  /* 0x8000000f0c0f7221 */ /* 0x010fca0000000000 */
[----:B------:R1:W-:Y:S04]  /*03b0*/  STG.E desc[UR12][R8.64+-0xc], R15 ;  /* 0xfffff40f08007986 */ /* 0x0003e8000c10190c */
[----:B------:R-:W4:Y:S04]  /*03c0*/  LDG.E R12, desc[UR12][R4.64+-0x8] ;  /* 0xfffff80c040c7981 */ /* 0x000f28000c1e1900 */
[----:B--2---:R-:W4:Y:S02]  /*03d0*/  LDG.E R17, desc[UR12][R6.64+-0x8] ;  /* 0xfffff80c06117981 */ /* 0x004f24000c1e1900 */
[----:B----4-:R-:W-:-:S05]  /*03e0*/  FADD R17, R12, -R17 ;  /* 0x800000110c117221 */ /* 0x010fca0000000000 */
[----:B------:R2:W-:Y:S04]  /*03f0*/  STG.E desc[UR12][R8.64+-0x8], R17 ;  /* 0xfffff81108007986 */ /* 0x0005e8000c10190c */
[----:B------:R-:W4:Y:S04]  /*0400*/  LDG.E R12, desc[UR12][R4.64+-0x4] ;  /* 0xfffffc0c040c7981 */ /* 0x000f28000c1e1900 */
[----:B---3--:R-:W4:Y:S02]  /*0410*/  LDG.E R19, desc[UR12][R6.64+-0x4] ;  /* 0xfffffc0c06137981 */ /* 0x008f24000c1e1900 */
[----:B----4-:R-:W-:-:S05]  /*0420*/  FADD R19, R12, -R19 ;  /* 0x800000130c137221 */ /* 0x010fca0000000000 */
        /* <DEDUP_REMOVED lines=21> */
[----:B------:R-:W5:Y:S04]  /*0580*/  LDG.E R12, desc[UR12][R4.64+0x14] ;  /* 0x0000140c040c7981 */ /* 0x000f68000c1e1900 */
[----:B-1----:R-:W5:Y:S02]  /*0590*/  LDG.E R15, desc[UR12][R6.64+0x14] ;  /* 0x0000140c060f7981 */ /* 0x002f64000c1e1900 */
[----:B-----5:R-:W-:-:S05]  /*05a0*/  FADD R15, R12, -R15 ;  /* 0x8000000f0c0f7221 */ /* 0x020fca0000000000 */
[----:B------:R4:W-:Y:S04]  /*05b0*/  STG.E desc[UR12][R8.64+0x14], R15 ;  /* 0x0000140f08007986 */ /* 0x0009e8000c10190c */
[----:B------:R-:W5:Y:S04]  /*05c0*/  LDG.E R12, desc[UR12][R4.64+0x18] ;  /* 0x0000180c040c7981 */ /* 0x000f68000c1e1900 */
[----:B--2---:R-:W5:Y:S01]  /*05d0*/  LDG.E R17, desc[UR12][R6.64+0x18] ;  /* 0x0000180c06117981 */ /* 0x004f62000c1e1900 */
[----:B------:R-:W-:Y:S01]  /*05e0*/  IADD3 R11, PT, PT, R11, 0x10, RZ ;  /* 0x000000100b0b7810 */ /* 0x000fe20007ffe0ff */
[----:B-----5:R-:W-:-:S05]  /*05f0*/  FADD R17, R12, -R17 ;  /* 0x800000110c117221 */ /* 0x020fca0000000000 */
[----:B------:R4:W-:Y:S04]  /*0600*/  STG.E desc[UR12][R8.64+0x18], R17 ;  /* 0x0000181108007986 */ /* 0x0009e8000c10190c */
[----:B------:R-:W2:Y:S04]  /*0610*/  LDG.E R12, desc[UR12][R4.64+0x1c] ;  /* 0x00001c0c040c7981 */ /* 0x000ea8000c1e1900 */
[----:B---3--:R-:W2:Y:S01]  /*0620*/  LDG.E R19, desc[UR12][R6.64+0x1c] ;  /* 0x00001c0c06137981 */ /* 0x008ea2000c1e1900 */
[----:B------:R-:W-:Y:S02]  /*0630*/  ISETP.NE.AND P1, PT, R11, RZ, PT ;  /* 0x000000ff0b00720c */ /* 0x000fe40003f25270 */
[----:B------:R-:W-:Y:S01]  /*0640*/  IADD3 R10, PT, PT, R10, 0x10, RZ ;  /* 0x000000100a0a7810 */ /* 0x000fe20007ffe0ff */
[----:B--2---:R-:W-:-:S05]  /*0650*/  FADD R19, R12, -R19 ;  /* 0x800000130c137221 */ /* 0x004fca0000000000 */
[----:B------:R4:W-:Y:S05]  /*0660*/  STG.E desc[UR12][R8.64+0x1c], R19 ;  /* 0x00001c1308007986 */ /* 0x0009ea000c10190c */
[----:B------:R-:W-:Y:S05]  /*0670*/  @P1 BRA `(.L_x_7) ;  /* 0xfffffff800cc1947 */ /* 0x000fea000383ffff */
.L_x_6:
[----:B0-----:R-:W-:Y:S05]  /*0680*/  @!P0 EXIT ;  /* 0x000000000000894d */ /* 0x001fea0003800000 */
[----:B------:R-:W-:Y:S02]  /*0690*/  ISETP.GE.U32.AND P0, PT, R14, 0x8, PT ;  /* 0x000000080e00780c */ /* 0x000fe40003f06070 */
[----:B------:R-:W-:-:S04]  /*06a0*/  LOP3.LUT R12, R2, 0x7, RZ, 0xc0, !PT ;  /* 0x00000007020c7812 */ /* 0x000fc800078ec0ff */
[----:B------:R-:W-:-:S07]  /*06b0*/  ISETP.NE.AND P1, PT, R12, RZ, PT ;  /* 0x000000ff0c00720c */ /* 0x000fce0003f25270 */
[----:B------:R-:W-:Y:S06]  /*06c0*/  @!P0 BRA `(.L_x_8) ;  /* 0x0000000000a08947 */ /* 0x000fec0003800000 */
[----:B------:R-:W0:Y:S01]  /*06d0*/  LDC.64 R4, c[0x0][0x388] ;  /* 0x0000e200ff047b82 */ /* 0x000e220000000a00 */
[----:B------:R-:W-:-:S07]  /*06e0*/  IADD3 R11, PT, PT, R0, R3, RZ ;  /* 0x00000003000b7210 */ /* 0x000fce0007ffe0ff */
[----:B------:R-:W1:Y:S08]  /*06f0*/  LDC.64 R6, c[0x0][0x380] ;  /* 0x0000e000ff067b82 */ /* 0x000e700000000a00 */
[----:B----4-:R-:W2:Y:S01]  /*0700*/  LDC.64 R8, c[0x0][0x390] ;  /* 0x0000e400ff087b82 */ /* 0x010ea20000000a00 */
[----:B0-----:R-:W-:-:S05]  /*0710*/  IMAD.WIDE R4, R11, 0x4, R4 ;  /* 0x000000040b047825 */ /* 0x001fca00078e0204 */
[----:B------:R-:W3:Y:S01]  /*0720*/  LDG.E R10, desc[UR12][R4.64] ;  /* 0x0000000c040a7981 */ /* 0x000ee2000c1e1900 */
[----:B-1----:R-:W-:-:S05]  /*0730*/  IMAD.WIDE R6, R11, 0x4, R6 ;  /* 0x000000040b067825 */ /* 0x002fca00078e0206 */
[----:B------:R-:W3:Y:S01]  /*0740*/  LDG.E R13, desc[UR12][R6.64] ;  /* 0x0000000c060d7981 */ /* 0x000ee2000c1e1900 */
[----:B--2---:R-:W-:-:S04]  /*0750*/  IMAD.WIDE R8, R11, 0x4, R8 ;  /* 0x000000040b087825 */ /* 0x004fc800078e0208 */
[----:B---3--:R-:W-:-:S05]  /*0760*/  FADD R13, R10, -R13 ;  /* 0x8000000d0a0d7221 */ /* 0x008fca0000000000 */
        /* <DEDUP_REMOVED lines=25> */
[----:B------:R-:W2:Y:S04]  /*0900*/  LDG.E R10, desc[UR12][R4.64+0x1c] ;  /* 0x00001c0c040a7981 */ /* 0x000ea8000c1e1900 */
[----:B---3--:R-:W2:Y:S01]  /*0910*/  LDG.E R17, desc[UR12][R6.64+0x1c] ;  /* 0x00001c0c06117981 */ /* 0x008ea2000c1e1900 */
[----:B------:R-:W-:Y:S01]  /*0920*/  IADD3 R3, PT, PT, R3, 0x8, RZ ;  /* 0x0000000803037810 */ /* 0x000fe20007ffe0ff */
[----:B--2---:R-:W-:-:S05]  /*0930*/  FADD R17, R10, -R17 ;  /* 0x800000110a117221 */ /* 0x004fca0000000000 */
[----:B------:R0:W-:Y:S02]  /*0940*/  STG.E desc[UR12][R8.64+0x1c], R17 ;  /* 0x00001c1108007986 */ /* 0x0001e4000c10190c */
.L_x_8:
[----:B------:R-:W-:Y:S05]  /*0950*/  @!P1 EXIT ;  /* 0x000000000000994d */ /* 0x000fea0003800000 */
[----:B------:R-:W-:Y:S02]  /*0960*/  ISETP.GE.U32.AND P0, PT, R12, 0x4, PT ;  /* 0x000000040c00780c */ /* 0x000fe40003f06070 */
[----:B------:R-:W-:-:S04]  /*0970*/  LOP3.LUT R2, R2, 0x3, RZ, 0xc0, !PT ;  /* 0x0000000302027812 */ /* 0x000fc800078ec0ff */
[----:B------:R-:W-:-:S07]  /*0980*/  ISETP.NE.AND P1, PT, R2, RZ, PT ;  /* 0x000000ff0200720c */ /* 0x000fce0003f25270 */
[----:B------:R-:W-:Y:S06]  /*0990*/  @!P0 BRA `(.L_x_9) ;  /* 0x0000000000608947 */ /* 0x000fec0003800000 */
[----:B------:R-:W1:Y:S01]  /*09a0*/  LDC.64 R4, c[0x0][0x388] ;  /* 0x0000e200ff047b82 */ /* 0x000e620000000a00 */
[----:B0---4-:R-:W-:-:S07]  /*09b0*/  IADD3 R13, PT, PT, R0, R3, RZ ;  /* 0x00000003000d7210 */ /* 0x011fce0007ffe0ff */
[----:B------:R-:W0:Y:S08]  /*09c0*/  LDC.64 R6, c[0x0][0x380] ;  /* 0x0000e000ff067b82 */ /* 0x000e300000000a00 */
[----:B------:R-:W2:Y:S01]  /*09d0*/  LDC.64 R8, c[0x0][0x390] ;  /* 0x0000e400ff087b82 */ /* 0x000ea20000000a00 */
[----:B-1----:R-:W-:-:S05]  /*09e0*/  IMAD.WIDE R4, R13, 0x4, R4 ;  /* 0x000000040d047825 */ /* 0x002fca00078e0204 */
[----:B------:R-:W3:Y:S01]  /*09f0*/  LDG.E R10, desc[UR12][R4.64] ;  /* 0x0000000c040a7981 */ /* 0x000ee2000c1e1900 */
[----:B0-----:R-:W-:-:S05]  /*0a00*/  IMAD.WIDE R6, R13, 0x4, R6 ;  /* 0x000000040d067825 */ /* 0x001fca00078e0206 */
        /* <DEDUP_REMOVED lines=12> */
[----:B------:R-:W2:Y:S04]  /*0ad0*/  LDG.E R10, desc[UR12][R4.64+0xc] ;  /* 0x00000c0c040a7981 */ /* 0x000ea8000c1e1900 */
[----:B------:R-:W2:Y:S01]  /*0ae0*/  LDG.E R17, desc[UR12][R6.64+0xc] ;  /* 0x00000c0c06117981 */ /* 0x000ea2000c1e1900 */
[----:B------:R-:W-:Y:S01]  /*0af0*/  IADD3 R3, PT, PT, R3, 0x4, RZ ;  /* 0x0000000403037810 */ /* 0x000fe20007ffe0ff */
[----:B--2---:R-:W-:-:S05]  /*0b00*/  FADD R17, R10, -R17 ;  /* 0x800000110a117221 */ /* 0x004fca0000000000 */
[----:B------:R1:W-:Y:S02]  /*0b10*/  STG.E desc[UR12][R8.64+0xc], R17 ;  /* 0x00000c1108007986 */ /* 0x0003e4000c10190c */
.L_x_9:
[----:B------:R-:W-:Y:S05]  /*0b20*/  @!P1 EXIT ;  /* 0x000000000000994d */ /* 0x000fea0003800000 */
[----:B01--4-:R-:W0:Y:S01]  /*0b30*/  LDC.64 R8, c[0x0][0x390] ;  /* 0x0000e400ff087b82 */ /* 0x013e220000000a00 */
[----:B------:R-:W-:Y:S02]  /*0b40*/  IADD3 R15, PT, PT, R0, R3, RZ ;  /* 0x00000003000f7210 */ /* 0x000fe40007ffe0ff */
[----:B------:R-:W-:-:S05]  /*0b50*/  IADD3 R0, PT, PT, -R2, RZ, RZ ;  /* 0x000000ff02007210 */ /* 0x000fca0007ffe1ff */
[----:B------:R-:W1:Y:S08]  /*0b60*/  LDC.64 R10, c[0x0][0x380] ;  /* 0x0000e000ff0a7b82 */ /* 0x000e700000000a00 */
[----:B------:R-:W2:Y:S02]  /*0b70*/  LDC.64 R12, c[0x0][0x388] ;  /* 0x0000e200ff0c7b82 */ /* 0x000ea40000000a00 */
.L_x_10:
[----:B-1----:R-:W-:-:S04]  /*0b80*/  IMAD.WIDE R4, R15, 0x4, R10 ;  /* 0x000000040f047825 */ /* 0x002fc800078e020a */
[C---:B--2---:R-:W-:Y:S02]  /*0b90*/  IMAD.WIDE R6, R15.reuse, 0x4, R12 ;  /* 0x000000040f067825 */ /* 0x044fe400078e020c */
[----:B------:R-:W2:Y:S04]  /*0ba0*/  LDG.E R5, desc[UR12][R4.64] ;  /* 0x0000000c04057981 */ /* 0x000ea8000c1e1900 */
[----:B------:R-:W2:Y:S01]  /*0bb0*/  LDG.E R6, desc[UR12][R6.64] ;  /* 0x0000000c06067981 */ /* 0x000ea2000c1e1900 */
[----:B------:R-:W-:Y:S01]  /*0bc0*/  IADD3 R0, PT, PT, R0, 0x1, RZ ;  /* 0x0000000100007810 */ /* 0x000fe20007ffe0ff */
[C---:B0--3--:R-:W-:Y:S01]  /*0bd0*/  IMAD.WIDE R2, R15.reuse, 0x4, R8 ;  /* 0x000000040f027825 */ /* 0x049fe200078e0208 */
[----:B------:R-:W-:Y:S02]  /*0be0*/  IADD3 R15, PT, PT, R15, 0x1, RZ ;  /* 0x000000010f0f7810 */ /* 0x000fe40007ffe0ff */
[----:B------:R-:W-:Y:S01]  /*0bf0*/  ISETP.NE.AND P0, PT, R0, RZ, PT ;  /* 0x000000ff0000720c */ /* 0x000fe20003f05270 */
[----:B--2---:R-:W-:-:S05]  /*0c00*/  FADD R17, R6, -R5 ;  /* 0x8000000506117221 */ /* 0x004fca0000000000 */
[----:B------:R3:W-:Y:S07]  /*0c10*/  STG.E desc[UR12][R2.64], R17 ;  /* 0x0000001102007986 */ /* 0x0007ee000c10190c */
[----:B------:R-:W-:Y:S05]  /*0c20*/  @P0 BRA `(.L_x_10) ;  /* 0xfffffffc00d40947 */ /* 0x000fea000383ffff */
[----:B------:R-:W-:Y:S05]  /*0c30*/  EXIT ;  /* 0x000000000000794d */ /* 0x000fea0003800000 */
.L_x_11:
        /* <DEDUP_REMOVED lines=12> */
.L_x_19:


//--------------------- .text._Z11matrixAdd_CPKfS0_iPf --------------------------
	.section	.text._Z11matrixAdd_CPKfS0_iPf,"ax",@progbits
	.align	128
        .global         _Z11matrixAdd_CPKfS0_iPf
        .type           _Z11matrixAdd_CPKfS0_iPf,@function
        .size           _Z11matrixAdd_CPKfS0_iPf,(.L_x_20 - _Z11matrixAdd_CPKfS0_iPf)
        .other          _Z11matrixAdd_CPKfS0_iPf,@"STO_CUDA_ENTRY STV_DEFAULT"
_Z11matrixAdd_CPKfS0_iPf:
.text._Z11matrixAdd_CPKfS0_iPf:
        /* <DEDUP_REMOVED lines=27> */
.L_x_13:
        /* <DEDUP_REMOVED lines=11> */
[----:B--2---:R-:W-:-:S05]  /*0260*/  FADD R13, R12, R13 ;  /* 0x0000000d0c0d7221 */ /* 0x004fca0000000000 */
[----:B------:R0:W-:Y:S04]  /*0270*/  STG.E desc[UR12][R8.64+-0x20], R13 ;  /* 0xffffe00d08007986 */ /* 0x0001e8000c10190c */
[----:B------:R-:W2:Y:S04]  /*0280*/  LDG.E R12, desc[UR12][R4.64+-0x1c] ;  /* 0xffffe40c040c7981 */ /* 0x000ea8000c1e1900 */
[----:B------:R-:W2:Y:S02]  /*0290*/  LDG.E R15, desc[UR12][R6.64+-0x1c] ;  /* 0xffffe40c060f7981 */ /* 0x000ea4000c1e1900 */
[----:B--2---:R-:W-:-:S05]  /*02a0*/  FADD R15, R12, R15 ;  /* 0x0000000f0c0f7221 */ /* 0x004fca0000000000 */
[----:B------:R1:W-:Y:S04]  /*02b0*/  STG.E desc[UR12][R8.64+-0x1c], R15 ;  /* 0xffffe40f08007986 */ /* 0x0003e8000c10190c */
[----:B------:R-:W2:Y:S04]  /*02c0*/  LDG.E R12, desc[UR12][R4.64+-0x18] ;  /* 0xffffe80c040c7981 */ /* 0x000ea8000c1e1900 */
[----:B------:R-:W2:Y:S02]  /*02d0*/  LDG.E R17, desc[UR12][R6.64+-0x18] ;  /* 0xffffe80c06117981 */ /* 0x000ea4000c1e1900 */
[----:B--2---:R-:W-:-:S05]  /*02e0*/  FADD R17, R12, R17 ;  /* 0x000000110c117221 */ /* 0x004fca0000000000 */
[----:B------:R2:W-:Y:S04]  /*02f0*/  STG.E desc[UR12][R8.64+-0x18], R17 ;  /* 0xffffe81108007986 */ /* 0x0005e8000c10190c */
[----:B------:R-:W3:Y:S04]  /*0300*/  LDG.E R12, desc[UR12][R4.64+-0x14] ;  /* 0xffffec0c040c7981 */ /* 0x000ee8000c1e1900 */
[----:B------:R-:W3:Y:S02]  /*0310*/  LDG.E R19, desc[UR12][R6.64+-0x14] ;  /* 0xffffec0c06137981 */ /* 0x000ee4000c1e1900 */
[----:B---3--:R-:W-:-:S05]  /*0320*/  FADD R19, R12, R19 ;  /* 0x000000130c137221 */ /* 0x008fca0000000000 */
[----:B------:R3:W-:Y:S04]  /*0330*/  STG.E desc[UR12][R8.64+-0x14], R19 ;  /* 0xffffec1308007986 */ /* 0x0007e8000c10190c */
[----:B------:R-:W4:Y:S04]  /*0340*/  LDG.E R12, desc[UR12][R4.64+-0x10] ;  /* 0xfffff00c040c7981 */ /* 0x000f28000c1e1900 */
[----:B0-----:R-:W4:Y:S02]  /*0350*/  LDG.E R13, desc[UR12][R6.64+-0x10] ;  /* 0xfffff00c060d7981 */ /* 0x001f24000c1e1900 */
[----:B----4-:R-:W-:-:S05]  /*0360*/  FADD R13, R12, R13 ;  /* 0x0000000d0c0d7221 */ /* 0x010fca0000000000 */
[----:B------:R0:W-:Y:S04]  /*0370*/  STG.E desc[UR12][R8.64+-0x10], R13 ;  /* 0xfffff00d08007986 */ /* 0x0001e8000c10190c */
[----:B------:R-:W4:Y:S04]  /*0380*/  LDG.E R12, desc[UR12][R4.64+-0xc] ;  /* 0xfffff40c040c7981 */ /* 0x000f28000c1e1900 */
[----:B-1----:R-:W4:Y:S02]  /*0390*/  LDG.E R15, desc[UR12][R6.64+-0xc] ;  /* 0xfffff40c060f7981 */ /* 0x002f24000c1e1900 */
[----:B----4-:R-:W-:-:S05]  /*03a0*/  FADD R15, R12, R15 ;  /* 0x0000000f0c0f7221 */ /* 0x010fca0000000000 */
[----:B------:R1:W-:Y:S04]  /*03b0*/  STG.E desc[UR12][R8.64+-0xc], R15 ;  /* 0xfffff40f08007986 */ /* 0x0003e8000c10190c */
[----:B------:R-:W4:Y:S04]  /*03c0*/  LDG.E R12, desc[UR12][R4.64+-0x8] ;  /* 0xfffff80c040c7981 */ /* 0x000f28000c1e1900 */
[----:B--2---:R-:W4:Y:S02]  /*03d0*/  LDG.E R17, desc[UR12][R6.64+-0x8] ;  /* 0xfffff80c06117981 */ /* 0x004f24000c1e1900 */
[----:B----4-:R-:W-:-:S05]  /*03e0*/  FADD R17, R12, R17 ;  /* 0x000000110c117221 */ /* 0x010fca0000000000 */
[----:B------:R2:W-:Y:S04]  /*03f0*/  STG.E desc[UR12][R8.64+-0x8], R17 ;  /* 0xfffff81108007986 */ /* 0x0005e8000c10190c */
[----:B------:R-:W4:Y:S04]  /*0400*/  LDG.E R12, desc[UR12][R4.64+-0x4] ;  /* 0xfffffc0c040c7981 */ /* 0x000f28000c1e1900 */
[----:B---3--:R-:W4:Y:S02]  /*0410*/  LDG.E R19, desc[UR12][R6.64+-0x4] ;  /* 0xfffffc0c06137981 */ /* 0x008f24000c1e1900 */
[----:B----4-:R-:W-:-:S05]  /*0420*/  FADD R19, R12, R19 ;  /* 0x000000130c137221 */ /* 0x010fca0000000000 */
        /* <DEDUP_REMOVED lines=21> */
[----:B------:R-:W5:Y:S04]  /*0580*/  LDG.E R12, desc[UR12][R4.64+0x14] ;  /* 0x0000140c040c7981 */ /* 0x000f68000c1e1900 */
[----:B-1----:R-:W5:Y:S02]  /*0590*/  LDG.E R15, desc[UR12][R6.64+0x14] ;  /* 0x0000140c060f7981 */ /* 0x002f64000c1e1900 */
[----:B-----5:R-:W-:-:S05]  /*05a0*/  FADD R15, R12, R15 ;  /* 0x0000000f0c0f7221 */ /* 0x020fca0000000000 */
[----:B------:R4:W-:Y:S04]  /*05b0*/  STG.E desc[UR12][R8.64+0x14], R15 ;  /* 0x0000140f08007986 */ /* 0x0009e8000c10190c */
[----:B------:R-:W5:Y:S04]  /*05c0*/  LDG.E R12, desc[UR12][R4.64+0x18] ;  /* 0x0000180c040c7981 */ /* 0x000f68000c1e1900 */
[----:B--2---:R-:W5:Y:S01]  /*05d0*/  LDG.E R17, desc[UR12][R6.64+0x18] ;  /* 0x0000180c06117981 */ /* 0x004f62000c1e1900 */
[----:B------:R-:W-:Y:S01]  /*05e0*/  IADD3 R11, PT, PT, R11, 0x10, RZ ;  /* 0x000000100b0b7810 */ /* 0x000fe20007ffe0ff */
[----:B-----5:R-:W-:-:S05]  /*05f0*/  FADD R17, R12, R17 ;  /* 0x000000110c117221 */ /* 0x020fca0000000000 */
[----:B------:R4:W-:Y:S04]  /*0600*/  STG.E desc[UR12][R8.64+0x18], R17 ;  /* 0x0000181108007986 */ /* 0x0009e8000c10190c */
[----:B------:R-:W2:Y:S04]  /*0610*/  LDG.E R12, desc[UR12][R4.64+0x1c] ;  /* 0x00001c0c040c7981 */ /* 0x000ea8000c1e1900 */
[----:B---3--:R-:W2:Y:S01]  /*0620*/  LDG.E R19, desc[UR12][R6.64+0x1c] ;  /* 0x00001c0c06137981 */ /* 0x008ea2000c1e1900 */
[----:B------:R-:W-:Y:S02]  /*0630*/  ISETP.NE.AND P1, PT, R11, RZ, PT ;  /* 0x000000ff0b00720c */ /* 0x000fe40003f25270 */
[----:B------:R-:W-:Y:S01]  /*0640*/  IADD3 R10, PT, PT, R10, 0x10, RZ ;  /* 0x000000100a0a7810 */ /* 0x000fe20007ffe0ff */
[----:B--2---:R-:W-:-:S05]  /*0650*/  FADD R19, R12, R19 ;  /* 0x000000130c137221 */ /* 0x004fca0000000000 */
[----:B------:R4:W-:Y:S05]  /*0660*/  STG.E desc[UR12][R8.64+0x1c], R19 ;  /* 0x00001c1308007986 */ /* 0x0009ea000c10190c */
[----:B------:R-:W-:Y:S05]  /*0670*/  @P1 BRA `(.L_x_13) ;  /* 0xfffffff800cc1947 */ /* 0x000fea000383ffff */
.L_x_12:
        /* <DEDUP_REMOVED lines=14> */
[----:B---3--:R-:W-:-:S05]  /*0760*/  FADD R13, R10, R13 ;  /* 0x0000000d0a0d7221 */ /* 0x008fca0000000000 */
        /* <DEDUP_REMOVED lines=25> */
[----:B------:R-:W2:Y:S04]  /*0900*/  LDG.E R10, desc[UR12][R4.64+0x1c] ;  /* 0x00001c0c040a7981 */ /* 0x000ea8000c1e1900 */
[----:B---3--:R-:W2:Y:S01]  /*0910*/  LDG.E R17, desc[UR12][R6.64+0x1c] ;  /* 0x00001c0c06117981 */ /* 0x008ea2000c1e1900 */
[----:B------:R-:W-:Y:S01]  /*0920*/  IADD3 R3, PT, PT, R3, 0x8, RZ ;  /* 0x0000000803037810 */ /* 0x000fe20007ffe0ff */
[----:B--2---:R-:W-:-:S05]  /*0930*/  FADD R17, R10, R17 ;  /* 0x000000110a117221 */ /* 0x004fca0000000000 */
[----:B------:R0:W-:Y:S02]  /*0940*/  STG.E desc[UR12][R8.64+0x1c], R17 ;  /* 0x00001c1108007986 */ /* 0x0001e4000c10190c */
.L_x_14:
        /* <DEDUP_REMOVED lines=24> */
[----:B------:R-:W2:Y:S04]  /*0ad0*/  LDG.E R10, desc[UR12][R4.64+0xc] ;  /* 0x00000c0c040a7981 */ /* 0x000ea8000c1e1900 */
[----:B------:R-:W2:Y:S01]  /*0ae0*/  LDG.E R17, desc[UR12][R6.64+0xc] ;  /* 0x00000c0c06117981 */ /* 0x000ea2000c1e1900 */
[----:B------:R-:W-:Y:S01]  /*0af0*/  IADD3 R3, PT, PT, R3, 0x4, RZ ;  /* 0x0000000403037810 */ /* 0x000fe20007ffe0ff */
[----:B--2---:R-:W-:-:S05]  /*0b00*/  FADD R17, R10, R17 ;  /* 0x000000110a117221 */ /* 0x004fca0000000000 */
[----:B------:R1:W-:Y:S02]  /*0b10*/  STG.E desc[UR12][R8.64+0xc], R17 ;  /* 0x00000c1108007986 */ /* 0x0003e4000c10190c */
.L_x_15:
[----:B------:R-:W-:Y:S05]  /*0b20*/  @!P1 EXIT ;  /* 0x000000000000994d */ /* 0x000fea0003800000 */
[----:B01--4-:R-:W0:Y:S01]  /*0b30*/  LDC.64 R8, c[0x0][0x398] ;  /* 0x0000e600ff087b82 */ /* 0x013e220000000a00 */
[----:B------:R-:W-:Y:S02]  /*0b40*/  IADD3 R15, PT, PT, R0, R3, RZ ;  /* 0x00000003000f7210 */ /* 0x000fe40007ffe0ff */
[----:B------:R-:W-:-:S05]  /*0b50*/  IADD3 R0, PT, PT, -R2, RZ, RZ ;  /* 0x000000ff02007210 */ /* 0x000fca0007ffe1ff */
[----:B------:R-:W1:Y:S08]  /*0b60*/  LDC.64 R12, c[0x0][0x380] ;  /* 0x0000e000ff0c7b82 */ /* 0x000e700000000a00 */
[----:B------:R-:W2:Y:S02]  /*0b70*/  LDC.64 R10, c[0x0][0x388] ;  /* 0x0000e200ff0a7b82 */ /* 0x000ea40000000a00 */
.L_x_16:
[----:B--2---:R-:W-:-:S04]  /*0b80*/  IMAD.WIDE R4, R15, 0x4, R10 ;  /* 0x000000040f047825 */ /* 0x004fc800078e020a */
[C---:B-1----:R-:W-:Y:S02]  /*0b90*/  IMAD.WIDE R6, R15.reuse, 0x4, R12 ;  /* 0x000000040f067825 */ /* 0x042fe400078e020c */
[----:B------:R-:W2:Y:S04]  /*0ba0*/  LDG.E R5, desc[UR12][R4.64] ;  /* 0x0000000c04057981 */ /* 0x000ea8000c1e1900 */
[----:B------:R-:W2:Y:S01]  /*0bb0*/  LDG.E R6, desc[UR12][R6.64] ;  /* 0x0000000c06067981 */ /* 0x000ea2000c1e1900 */
[----:B------:R-:W-:Y:S01]  /*0bc0*/  IADD3 R0, PT, PT, R0, 0x1, RZ ;  /* 0x0000000100007810 */ /* 0x000fe20007ffe0ff */
[C---:B0--3--:R-:W-:Y:S01]  /*0bd0*/  IMAD.WIDE R2, R15.reuse, 0x4, R8 ;  /* 0x000000040f027825 */ /* 0x049fe200078e0208 */
[----:B------:R-:W-:Y:S02]  /*0be0*/  IADD3 R15, PT, PT, R15, 0x1, RZ ;  /* 0x000000010f0f7810 */ /* 0x000fe40007ffe0ff */
[----:B------:R-:W-:Y:S01]  /*0bf0*/  ISETP.NE.AND P0, PT, R0, RZ, PT ;  /* 0x000000ff0000720c */ /* 0x000fe20003f05270 */
[----:B--2---:R-:W-:-:S05]  /*0c00*/  FADD R17, R6, R5 ;  /* 0x0000000506117221 */ /* 0x004fca0000000000 */
[----:B------:R3:W-:Y:S07]  /*0c10*/  STG.E desc[UR12][R2.64], R17 ;  /* 0x0000001102007986 */ /* 0x0007ee000c10190c */
[----:B------:R-:W-:Y:S05]  /*0c20*/  @P0 BRA `(.L_x_16) ;  /* 0xfffffffc00d40947 */ /* 0x000fea000383ffff */
[----:B------:R-:W-:Y:S05]  /*0c30*/  EXIT ;  /* 0x000000000000794d */ /* 0x000fea0003800000 */
.L_x_17:
        /* <DEDUP_REMOVED lines=12> */
.L_x_20:


//--------------------- .nv.shared.reserved.0     --------------------------
	.section	.nv.shared.reserved.0,"aw",@nobits
	.weak		__nv_reservedSMEM_offset_0_alias
	.size		__nv_reservedSMEM_offset_0_alias, 0, 64
	.other		__nv_reservedSMEM_offset_0_alias,@"STO_CUDA_RESERVED_SHARED STV_DEFAULT"
__nv_reservedSMEM_offset_0_alias:
	.zero		0
	.zero		64


//--------------------- .nv.constant0._Z11MatrixAdd_DPKfS0_Pfi --------------------------
	.section	.nv.constant0._Z11MatrixAdd_DPKfS0_Pfi,"a",@progbits
	.sectionflags	@""
	.align	4
.nv.constant0._Z11MatrixAdd_DPKfS0_Pfi:
	.zero		924


//--------------------- .nv.constant0._Z11matrixAdd_BPKfS0_Pfi --------------------------
	.section	.nv.constant0._Z11matrixAdd_BPKfS0_Pfi,"a",@progbits
	.sectionflags	@""
	.align	4
.nv.constant0._Z11matrixAdd_BPKfS0_Pfi:
	.zero		924


//--------------------- .nv.constant0._Z11matrixAdd_CPKfS0_iPf --------------------------
	.section	.nv.constant0._Z11matrixAdd_CPKfS0_iPf,"a",@progbits
	.sectionflags	@""
	.align	4
.nv.constant0._Z11matrixAdd_CPKfS0_iPf:
	.zero		928


//--------------------- SYMBOLS --------------------------

	.type		.nv.reservedSmem.offset0,@object
	.size		.nv.reservedSmem.offset0,0x4
